	.target	sm_100a

	.elftype	@"ET_EXEC"


//--------------------- .note.nv.tkinfo           --------------------------
	.section	.note.nv.tkinfo,"",@"SHT_NOTE"
	.sectionflags	@"SHF_NOTE_NV_TKINFO"
	.tkinfo
        /*0018*/ 	.word	0x00000002
        /*0030*/ 	.string	""
        /*0030*/ 	.string	"ptxas"
        /*0030*/ 	.string	"Cuda compilation tools, release 13.0, V13.0.88"
        /*0030*/ 	.string	"Build cuda_13.0.r13.0/compiler.36424714_0"
        /*0030*/ 	.string	"-arch sm_100a -m 64 "



//--------------------- .note.nv.cuinfo           --------------------------
	.section	.note.nv.cuinfo,"",@"SHT_NOTE"
	.sectionflags	@"SHF_NOTE_NV_CUINFO"
        /*0018*/ 	.short	0x0002
        /*001a*/ 	.short	0x0064
        /*001c*/ 	.short	0x0082
	.zero		2


//--------------------- .nv.info                  --------------------------
	.section	.nv.info,"",@"SHT_CUDA_INFO"
	.align	4


	//----- nvinfo : EIATTR_REGCOUNT
	.align		4
        /*0000*/ 	.byte	0x04, 0x2f
        /*0002*/ 	.short	(.L_19 - .L_18)
	.align		4
.L_18:
        /*0004*/ 	.word	index@(_ZN7cutlass13device_kernelINS_4gemm6kernel13GemmUniversalIN4cute5tupleIJiiiiEEENS1_10collective13CollectiveMmaINS1_35MainloopSm100TmaUmmaWarpSpecializedILi26ELi2ELi4ENS5_IJNS4_1CILi2EEESB_NSA_ILi1EEEEEEEENS5_IJNSA_ILi128EEESF_NSA_ILi64EEEEEENS_12float_e5m2_tENS5_IJlSC_lEEESI_SJ_NS4_8TiledMMAINS4_8MMA_AtomIJNS4_10MMA_TraitsINS4_25SM100_MMA_F8F6F4_2x1SM_SSEJSI_SI_fSF_SF_NS4_17integral_constantINS4_4UMMA5MajorELSQ_0EEESR_NSO_INSP_7ScaleInELSS_0EEEST_EEEEEENS4_6LayoutINS5_IJSC_SC_SC_EEENS5_IJNSA_ILi0EEESY_SY_EEEEENS5_IJNS4_10UnderscoreES11_S11_EEEEENS4_28SM100_TMA_2SM_LOAD_MULTICASTENS4_14ComposedLayoutINS4_7SwizzleILi2ELi4ELi3EEENS4_18smem_ptr_flag_bitsILi8EEENSW_INS5_IJNSA_ILi8EEESG_EEENS5_IJSG_SC_EEEEEEEvNS4_8identityENS4_18SM100_TMA_2SM_LOADES1E_vS1F_EENS_8epilogue10collective18CollectiveEpilogueINS1I_23Sm100TmaWarpSpecializedILi2ELi2ELi32ELb0ELb0EEEJNS5_IJSG_SF_SG_EEENS5_IJNSW_ISG_SC_EENSW_INS5_IJNSA_ILi32EEESB_EEENS5_IJSC_SG_EEEEEEEESI_SJ_SI_SJ_NS1I_6fusion15FusionCallbacksIS1M_NS1U_17LinearCombinationISI_fSI_fLNS_15FloatRoundStyleE2EEES1N_S1T_JEEENS4_5SM1004TMEM4LOAD26SM100_TMEM_LOAD_32dp32b32xENS4_13SM90_TMA_LOADENS15_INS16_ILi1ELi4ELi3EEES19_NSW_INS5_IJS1A_S1P_EEENS5_IJS1P_SC_EEEEEEENS4_39AutoVectorizingCopyWithAssumedAlignmentILi128EEENS4_14SM90_TMA_STOREES29_S2B_S2B_EEEvvEEEEvNT_6ParamsE)
        /*0008*/ 	.word	0x00000072


	//----- nvinfo : EIATTR_FRAME_SIZE
	.align		4
.L_19:
        /*000c*/ 	.byte	0x04, 0x11
        /*000e*/ 	.short	(.L_21 - .L_20)
	.align		4
.L_20:
        /*0010*/ 	.word	index@($__internal_2_$__cuda_sm10x_tcgen05_guardrail_trap_unallocated_columns_being_dealloced)
        /*0014*/ 	.word	0x00000000


	//----- nvinfo : EIATTR_FRAME_SIZE
	.align		4
.L_21:
        /*0018*/ 	.byte	0x04, 0x11
        /*001a*/ 	.short	(.L_23 - .L_22)
	.align		4
.L_22:
        /*001c*/ 	.word	index@($__internal_1_$__cuda_sm10x_tcgen05_guardrail_trap_phase_invalid_during_alloc)
        /*0020*/ 	.word	0x00000000


	//----- nvinfo : EIATTR_FRAME_SIZE
	.align		4
.L_23:
        /*0024*/ 	.byte	0x04, 0x11
        /*0026*/ 	.short	(.L_25 - .L_24)
	.align		4
.L_24:
        /*0028*/ 	.word	index@($__internal_0_$__cuda_sm10x_tcgen05_guardrail_trap_col_being_dealloced_not_returned_by_alloc)
        /*002c*/ 	.word	0x00000000


	//----- nvinfo : EIATTR_FRAME_SIZE
	.align		4
.L_25:
        /*0030*/ 	.byte	0x04, 0x11
        /*0032*/ 	.short	(.L_27 - .L_26)
	.align		4
.L_26:
        /*0034*/ 	.word	index@(_ZN7cutlass13device_kernelINS_4gemm6kernel13GemmUniversalIN4cute5tupleIJiiiiEEENS1_10collective13CollectiveMmaINS1_35MainloopSm100TmaUmmaWarpSpecializedILi26ELi2ELi4ENS5_IJNS4_1CILi2EEESB_NSA_ILi1EEEEEEEENS5_IJNSA_ILi128EEESF_NSA_ILi64EEEEEENS_12float_e5m2_tENS5_IJlSC_lEEESI_SJ_NS4_8TiledMMAINS4_8MMA_AtomIJNS4_10MMA_TraitsINS4_25SM100_MMA_F8F6F4_2x1SM_SSEJSI_SI_fSF_SF_NS4_17integral_constantINS4_4UMMA5MajorELSQ_0EEESR_NSO_INSP_7ScaleInELSS_0EEEST_EEEEEENS4_6LayoutINS5_IJSC_SC_SC_EEENS5_IJNSA_ILi0EEESY_SY_EEEEENS5_IJNS4_10UnderscoreES11_S11_EEEEENS4_28SM100_TMA_2SM_LOAD_MULTICASTENS4_14ComposedLayoutINS4_7SwizzleILi2ELi4ELi3EEENS4_18smem_ptr_flag_bitsILi8EEENSW_INS5_IJNSA_ILi8EEESG_EEENS5_IJSG_SC_EEEEEEEvNS4_8identityENS4_18SM100_TMA_2SM_LOADES1E_vS1F_EENS_8epilogue10collective18CollectiveEpilogueINS1I_23Sm100TmaWarpSpecializedILi2ELi2ELi32ELb0ELb0EEEJNS5_IJSG_SF_SG_EEENS5_IJNSW_ISG_SC_EENSW_INS5_IJNSA_ILi32EEESB_EEENS5_IJSC_SG_EEEEEEEESI_SJ_SI_SJ_NS1I_6fusion15FusionCallbacksIS1M_NS1U_17LinearCombinationISI_fSI_fLNS_15FloatRoundStyleE2EEES1N_S1T_JEEENS4_5SM1004TMEM4LOAD26SM100_TMEM_LOAD_32dp32b32xENS4_13SM90_TMA_LOADENS15_INS16_ILi1ELi4ELi3EEES19_NSW_INS5_IJS1A_S1P_EEENS5_IJS1P_SC_EEEEEEENS4_39AutoVectorizingCopyWithAssumedAlignmentILi128EEENS4_14SM90_TMA_STOREES29_S2B_S2B_EEEvvEEEEvNT_6ParamsE)
        /*0038*/ 	.word	0x00000000


	//----- nvinfo : EIATTR_MIN_STACK_SIZE
	.align		4
.L_27:
        /*003c*/ 	.byte	0x04, 0x12
        /*003e*/ 	.short	(.L_29 - .L_28)
	.align		4
.L_28:
        /*0040*/ 	.word	index@(_ZN7cutlass13device_kernelINS_4gemm6kernel13GemmUniversalIN4cute5tupleIJiiiiEEENS1_10collective13CollectiveMmaINS1_35MainloopSm100TmaUmmaWarpSpecializedILi26ELi2ELi4ENS5_IJNS4_1CILi2EEESB_NSA_ILi1EEEEEEEENS5_IJNSA_ILi128EEESF_NSA_ILi64EEEEEENS_12float_e5m2_tENS5_IJlSC_lEEESI_SJ_NS4_8TiledMMAINS4_8MMA_AtomIJNS4_10MMA_TraitsINS4_25SM100_MMA_F8F6F4_2x1SM_SSEJSI_SI_fSF_SF_NS4_17integral_constantINS4_4UMMA5MajorELSQ_0EEESR_NSO_INSP_7ScaleInELSS_0EEEST_EEEEEENS4_6LayoutINS5_IJSC_SC_SC_EEENS5_IJNSA_ILi0EEESY_SY_EEEEENS5_IJNS4_10UnderscoreES11_S11_EEEEENS4_28SM100_TMA_2SM_LOAD_MULTICASTENS4_14ComposedLayoutINS4_7SwizzleILi2ELi4ELi3EEENS4_18smem_ptr_flag_bitsILi8EEENSW_INS5_IJNSA_ILi8EEESG_EEENS5_IJSG_SC_EEEEEEEvNS4_8identityENS4_18SM100_TMA_2SM_LOADES1E_vS1F_EENS_8epilogue10collective18CollectiveEpilogueINS1I_23Sm100TmaWarpSpecializedILi2ELi2ELi32ELb0ELb0EEEJNS5_IJSG_SF_SG_EEENS5_IJNSW_ISG_SC_EENSW_INS5_IJNSA_ILi32EEESB_EEENS5_IJSC_SG_EEEEEEEESI_SJ_SI_SJ_NS1I_6fusion15FusionCallbacksIS1M_NS1U_17LinearCombinationISI_fSI_fLNS_15FloatRoundStyleE2EEES1N_S1T_JEEENS4_5SM1004TMEM4LOAD26SM100_TMEM_LOAD_32dp32b32xENS4_13SM90_TMA_LOADENS15_INS16_ILi1ELi4ELi3EEES19_NSW_INS5_IJS1A_S1P_EEENS5_IJS1P_SC_EEEEEEENS4_39AutoVectorizingCopyWithAssumedAlignmentILi128EEENS4_14SM90_TMA_STOREES29_S2B_S2B_EEEvvEEEEvNT_6ParamsE)
        /*0044*/ 	.word	0x00000000
.L_29:


//--------------------- .nv.compat                --------------------------
	.section	.nv.compat,"",@"SHT_CUDA_COMPAT_INFO"
	.align	4
        /*0000*/ 	.byte	0x02, 0x09, 0x01, 0x00, 0x02, 0x02, 0x02, 0x00, 0x02, 0x05, 0x05, 0x00, 0x03, 0x07, 0x01, 0x01
        /*0010*/ 	.byte	0x02, 0x03, 0x01, 0x00, 0x02, 0x06, 0x01, 0x00, 0x04, 0x0b, 0x08, 0x00, 0x09, 0x00, 0x00, 0x00
        /*0020*/ 	.byte	0x00, 0x00, 0x00, 0x00


//--------------------- .nv.info._ZN7cutlass13device_kernelINS_4gemm6kernel13GemmUniversalIN4cute5tupleIJiiiiEEENS1_10collective13CollectiveMmaINS1_35MainloopSm100TmaUmmaWarpSpecializedILi26ELi2ELi4ENS5_IJNS4_1CILi2EEESB_NSA_ILi1EEEEEEEENS5_IJNSA_ILi128EEESF_NSA_ILi64EEEEEENS_12float_e5m2_tENS5_IJlSC_lEEESI_SJ_NS4_8TiledMMAINS4_8MMA_AtomIJNS4_10MMA_TraitsINS4_25SM100_MMA_F8F6F4_2x1SM_SSEJSI_SI_fSF_SF_NS4_17integral_constantINS4_4UMMA5MajorELSQ_0EEESR_NSO_INSP_7ScaleInELSS_0EEEST_EEEEEENS4_6LayoutINS5_IJSC_SC_SC_EEENS5_IJNSA_ILi0EEESY_SY_EEEEENS5_IJNS4_10UnderscoreES11_S11_EEEEENS4_28SM100_TMA_2SM_LOAD_MULTICASTENS4_14ComposedLayoutINS4_7SwizzleILi2ELi4ELi3EEENS4_18smem_ptr_flag_bitsILi8EEENSW_INS5_IJNSA_ILi8EEESG_EEENS5_IJSG_SC_EEEEEEEvNS4_8identityENS4_18SM100_TMA_2SM_LOADES1E_vS1F_EENS_8epilogue10collective18CollectiveEpilogueINS1I_23Sm100TmaWarpSpecializedILi2ELi2ELi32ELb0ELb0EEEJNS5_IJSG_SF_SG_EEENS5_IJNSW_ISG_SC_EENSW_INS5_IJNSA_ILi32EEESB_EEENS5_IJSC_SG_EEEEEEEESI_SJ_SI_SJ_NS1I_6fusion15FusionCallbacksIS1M_NS1U_17LinearCombinationISI_fSI_fLNS_15FloatRoundStyleE2EEES1N_S1T_JEEENS4_5SM1004TMEM4LOAD26SM100_TMEM_LOAD_32dp32b32xENS4_13SM90_TMA_LOADENS15_INS16_ILi1ELi4ELi3EEES19_NSW_INS5_IJS1A_S1P_EEENS5_IJS1P_SC_EEEEEEENS4_39AutoVectorizingCopyWithAssumedAlignmentILi128EEENS4_14SM90_TMA_STOREES29_S2B_S2B_EEEvvEEEEvNT_6ParamsE --------------------------
	.section	.nv.info._ZN7cutlass13device_kernelINS_4gemm6kernel13GemmUniversalIN4cute5tupleIJiiiiEEENS1_10collective13CollectiveMmaINS1_35MainloopSm100TmaUmmaWarpSpecializedILi26ELi2ELi4ENS5_IJNS4_1CILi2EEESB_NSA_ILi1EEEEEEEENS5_IJNSA_ILi128EEESF_NSA_ILi64EEEEEENS_12float_e5m2_tENS5_IJlSC_lEEESI_SJ_NS4_8TiledMMAINS4_8MMA_AtomIJNS4_10MMA_TraitsINS4_25SM100_MMA_F8F6F4_2x1SM_SSEJSI_SI_fSF_SF_NS4_17integral_constantINS4_4UMMA5MajorELSQ_0EEESR_NSO_INSP_7ScaleInELSS_0EEEST_EEEEEENS4_6LayoutINS5_IJSC_SC_SC_EEENS5_IJNSA_ILi0EEESY_SY_EEEEENS5_IJNS4_10UnderscoreES11_S11_EEEEENS4_28SM100_TMA_2SM_LOAD_MULTICASTENS4_14ComposedLayoutINS4_7SwizzleILi2ELi4ELi3EEENS4_18smem_ptr_flag_bitsILi8EEENSW_INS5_IJNSA_ILi8EEESG_EEENS5_IJSG_SC_EEEEEEEvNS4_8identityENS4_18SM100_TMA_2SM_LOADES1E_vS1F_EENS_8epilogue10collective18CollectiveEpilogueINS1I_23Sm100TmaWarpSpecializedILi2ELi2ELi32ELb0ELb0EEEJNS5_IJSG_SF_SG_EEENS5_IJNSW_ISG_SC_EENSW_INS5_IJNSA_ILi32EEESB_EEENS5_IJSC_SG_EEEEEEEESI_SJ_SI_SJ_NS1I_6fusion15FusionCallbacksIS1M_NS1U_17LinearCombinationISI_fSI_fLNS_15FloatRoundStyleE2EEES1N_S1T_JEEENS4_5SM1004TMEM4LOAD26SM100_TMEM_LOAD_32dp32b32xENS4_13SM90_TMA_LOADENS15_INS16_ILi1ELi4ELi3EEES19_NSW_INS5_IJS1A_S1P_EEENS5_IJS1P_SC_EEEEEEENS4_39AutoVectorizingCopyWithAssumedAlignmentILi128EEENS4_14SM90_TMA_STOREES29_S2B_S2B_EEEvvEEEEvNT_6ParamsE,"",@"SHT_CUDA_INFO"
	.sectionflags	@""
	.align	4


	//----- nvinfo : EIATTR_CUDA_API_VERSION
	.align		4
        /*0000*/ 	.byte	0x04, 0x37
        /*0002*/ 	.short	(.L_31 - .L_30)
.L_30:
        /*0004*/ 	.word	0x00000082


	//----- nvinfo : EIATTR_KPARAM_INFO
	.align		4
.L_31:
        /*0008*/ 	.byte	0x04, 0x17
        /*000a*/ 	.short	(.L_33 - .L_32)
.L_32:
        /*000c*/ 	.word	0x00000000
        /*0010*/ 	.short	0x0000
        /*0012*/ 	.short	0x0000
        /*0014*/ 	.byte	0x00, 0xf0, 0x01, 0x20


	//----- nvinfo : EIATTR_AT_ENTRY_FRAGMENTS
	.align		4
.L_33:
        /*0018*/ 	.byte	0x04, 0x4f
        /*001a*/ 	.short	(.L_35 - .L_34)


	//   ....[0]....
.L_34:
        /*001c*/ 	.word	0x00000007


	//----- nvinfo : EIATTR_RESERVED_SMEM_USED
	.align		4
.L_35:
        /*0020*/ 	.byte	0x01, 0x41
	.zero		2


	//----- nvinfo : EIATTR_SPARSE_MMA_MASK
	.align		4
        /*0024*/ 	.byte	0x03, 0x50
        /*0026*/ 	.short	0x0000


	//----- nvinfo : EIATTR_TCGEN05_2CTA_USED
	.align		4
        /*0028*/ 	.byte	0x01, 0x52
	.zero		2


	//----- nvinfo : EIATTR_MAXREG_COUNT
	.align		4
        /*002c*/ 	.byte	0x03, 0x1b
        /*002e*/ 	.short	0x00ff


	//----- nvinfo : EIATTR_NUM_BARRIERS
	.align		4
        /*0030*/ 	.byte	0x02, 0x4c
        /*0032*/ 	.byte	0x07
	.zero		1


	//----- nvinfo : EIATTR_EXTERNS
	.align		4
        /*0034*/ 	.byte	0x04, 0x0f
        /*0036*/ 	.short	(.L_37 - .L_36)


	//   ....[0]....
	.align		4
.L_36:
        /*0038*/ 	.word	index@(__assertfail)


	//----- nvinfo : EIATTR_MERCURY_ISA_VERSION
	.align		4
.L_37:
        /*003c*/ 	.byte	0x03, 0x5f
        /*003e*/ 	.short	0x0101


	//----- nvinfo : EIATTR_INT_WARP_WIDE_INSTR_OFFSETS
	.align		4
        /*0040*/ 	.byte	0x04, 0x31
        /*0042*/ 	.short	(.L_39 - .L_38)


	//   ....[0]....
.L_38:
        /*0044*/ 	.word	0x00001020


	//   ....[1]....
        /*0048*/ 	.word	0x000010c0


	//   ....[2]....
        /*004c*/ 	.word	0x000050e0


	//   ....[3]....
        /*0050*/ 	.word	0x00005100


	//   ....[4]....
        /*0054*/ 	.word	0x00005130


	//   ....[5]....
        /*0058*/ 	.word	0x00005c50


	//   ....[6]....
        /*005c*/ 	.word	0x00005cf0


	//   ....[7]....
        /*0060*/ 	.word	0x00005da0


	//   ....[8]....
        /*0064*/ 	.word	0x00005e40


	//   ....[9]....
        /*0068*/ 	.word	0x00005f30


	//   ....[10]....
        /*006c*/ 	.word	0x00006000


	//----- nvinfo : EIATTR_COOP_GROUP_MASK_REGIDS
	.align		4
.L_39:
        /*0070*/ 	.byte	0x04, 0x29
        /*0072*/ 	.short	(.L_41 - .L_40)


	//   ....[0]....
.L_40:
        /*0074*/ 	.word	0xffffffff


	//   ....[1]....
        /*0078*/ 	.word	0xffffffff


	//   ....[2]....
        /*007c*/ 	.word	0xffffffff


	//   ....[3]....
        /*0080*/ 	.word	0xffffffff


	//   ....[4]....
        /*0084*/ 	.word	0xffffffff


	//   ....[5]....
        /*0088*/ 	.word	0xffffffff


	//   ....[6]....
        /*008c*/ 	.word	0xffffffff


	//   ....[7]....
        /*0090*/ 	.word	0xffffffff


	//   ....[8]....
        /*0094*/ 	.word	0xffffffff


	//   ....[9]....
        /*0098*/ 	.word	0xffffffff


	//   ....[10]....
        /*009c*/ 	.word	0xffffffff


	//   ....[11]....
        /*00a0*/ 	.word	0xffffffff


	//   ....[12]....
        /*00a4*/ 	.word	0xffffffff


	//   ....[13]....
        /*00a8*/ 	.word	0xffffffff


	//----- nvinfo : EIATTR_COOP_GROUP_INSTR_OFFSETS
	.align		4
.L_41:
        /*00ac*/ 	.byte	0x04, 0x28
        /*00ae*/ 	.short	(.L_43 - .L_42)


	//   ....[0]....
.L_42:
        /*00b0*/ 	.word	0x000000b0


	//   ....[1]....
        /*00b4*/ 	.word	0x00000520


	//   ....[2]....
        /*00b8*/ 	.word	0x000009d0


	//   ....[3]....
        /*00bc*/ 	.word	0x00000b20


	//   ....[4]....
        /*00c0*/ 	.word	0x00000c10


	//   ....[5]....
        /*00c4*/ 	.word	0x00000d70


	//   ....[6]....
        /*00c8*/ 	.word	0x00000f00


	//   ....[7]....
        /*00cc*/ 	.word	0x00001140


	//   ....[8]....
        /*00d0*/ 	.word	0x00002490


	//   ....[9]....
        /*00d4*/ 	.word	0x00003fa0


	//   ....[10]....
        /*00d8*/ 	.word	0x00004470


	//   ....[11]....
        /*00dc*/ 	.word	0x000044a0


	//   ....[12]....
        /*00e0*/ 	.word	0x00004fe0


	//   ....[13]....
        /*00e4*/ 	.word	0x000051f0


	//----- nvinfo : EIATTR_VRC_CTA_INIT_COUNT
	.align		4
.L_43:
        /*00e8*/ 	.byte	0x02, 0x4a
        /*00ea*/ 	.byte	0x80
	.zero		1


	//----- nvinfo : EIATTR_SYSCALL_OFFSETS
	.align		4
        /*00ec*/ 	.byte	0x04, 0x46
        /*00ee*/ 	.short	(.L_45 - .L_44)


	//   ....[0]....
.L_44:
        /*00f0*/ 	.word	0x00006b10


	//   ....[1]....
        /*00f4*/ 	.word	0x00006c50


	//   ....[2]....
        /*00f8*/ 	.word	0x00007470


	//   ....[3]....
        /*00fc*/ 	.word	0x00008260


	//----- nvinfo : EIATTR_MBARRIER_INSTR_OFFSETS
	.align		4
.L_45:
        /*0100*/ 	.byte	0x04, 0x39
        /*0102*/ 	.short	(.L_47 - .L_46)


	//   ....[0]....
.L_46:
        /*0104*/ 	.word	0x00000670
        /*0108*/ 	.word	0x000000ff
        /*010c*/ 	.word	0x00000000
        /*0110*/ 	.short	0x0100
        /*0112*/ 	.byte	0x04
	.zero		1


	//   ....[1]....
        /*0114*/ 	.word	0x00000680
        /*0118*/ 	.word	0x000000ff
        /*011c*/ 	.word	0x000000d0
        /*0120*/ 	.short	0x0100
        /*0122*/ 	.byte	0x04
	.zero		1


	//   ....[2]....
        /*0124*/ 	.word	0x00000690
        /*0128*/ 	.word	0x000000ff
        /*012c*/ 	.word	0x00000008
        /*0130*/ 	.short	0x0100
        /*0132*/ 	.byte	0x04
	.zero		1


	//   ....[3]....
        /*0134*/ 	.word	0x000006a0
        /*0138*/ 	.word	0x000000ff
        /*013c*/ 	.word	0x000000d8
        /*0140*/ 	.short	0x0100
        /*0142*/ 	.byte	0x04
	.zero		1


	//   ....[4]....
        /*0144*/ 	.word	0x000006b0
        /*0148*/ 	.word	0x000000ff
        /*014c*/ 	.word	0x00000010
        /*0150*/ 	.short	0x0100
        /*0152*/ 	.byte	0x04
	.zero		1


	//   ....[5]....
        /*0154*/ 	.word	0x000006c0
        /*0158*/ 	.word	0x000000ff
        /*015c*/ 	.word	0x000000e0
        /*0160*/ 	.short	0x0100
        /*0162*/ 	.byte	0x04
	.zero		1


	//   ....[6]....
        /*0164*/ 	.word	0x000006d0
        /*0168*/ 	.word	0x000000ff
        /*016c*/ 	.word	0x00000018
        /*0170*/ 	.short	0x0100
        /*0172*/ 	.byte	0x04
	.zero		1


	//   ....[7]....
        /*0174*/ 	.word	0x000006e0
        /*0178*/ 	.word	0x000000ff
        /*017c*/ 	.word	0x000000e8
        /*0180*/ 	.short	0x0100
        /*0182*/ 	.byte	0x04
	.zero		1


	//   ....[8]....
        /*0184*/ 	.word	0x000006f0
        /*0188*/ 	.word	0x000000ff
        /*018c*/ 	.word	0x00000020
        /*0190*/ 	.short	0x0100
        /*0192*/ 	.byte	0x04
	.zero		1


	//   ....[9]....
        /*0194*/ 	.word	0x00000700
        /*0198*/ 	.word	0x000000ff
        /*019c*/ 	.word	0x000000f0
        /*01a0*/ 	.short	0x0100
        /*01a2*/ 	.byte	0x04
	.zero		1


	//   ....[10]....
        /*01a4*/ 	.word	0x00000710
        /*01a8*/ 	.word	0x000000ff
        /*01ac*/ 	.word	0x00000028
        /*01b0*/ 	.short	0x0100
        /*01b2*/ 	.byte	0x04
	.zero		1


	//   ....[11]....
        /*01b4*/ 	.word	0x00000720
        /*01b8*/ 	.word	0x000000ff
        /*01bc*/ 	.word	0x000000f8
        /*01c0*/ 	.short	0x0100
        /*01c2*/ 	.byte	0x04
	.zero		1


	//   ....[12]....
        /*01c4*/ 	.word	0x00000730
        /*01c8*/ 	.word	0x000000ff
        /*01cc*/ 	.word	0x00000030
        /*01d0*/ 	.short	0x0100
        /*01d2*/ 	.byte	0x04
	.zero		1


	//   ....[13]....
        /*01d4*/ 	.word	0x00000740
        /*01d8*/ 	.word	0x000000ff
        /*01dc*/ 	.word	0x00000100
        /*01e0*/ 	.short	0x0100
        /*01e2*/ 	.byte	0x04
	.zero		1


	//   ....[14]....
        /*01e4*/ 	.word	0x00000750
        /*01e8*/ 	.word	0x000000ff
        /*01ec*/ 	.word	0x00000038
        /*01f0*/ 	.short	0x0100
        /*01f2*/ 	.byte	0x04
	.zero		1


	//   ....[15]....
        /*01f4*/ 	.word	0x00000760
        /*01f8*/ 	.word	0x000000ff
        /*01fc*/ 	.word	0x00000108
        /*0200*/ 	.short	0x0100
        /*0202*/ 	.byte	0x04
	.zero		1


	//   ....[16]....
        /*0204*/ 	.word	0x00000770
        /*0208*/ 	.word	0x000000ff
        /*020c*/ 	.word	0x00000040
        /*0210*/ 	.short	0x0100
        /*0212*/ 	.byte	0x04
	.zero		1


	//   ....[17]....
        /*0214*/ 	.word	0x00000780
        /*0218*/ 	.word	0x000000ff
        /*021c*/ 	.word	0x00000110
        /*0220*/ 	.short	0x0100
        /*0222*/ 	.byte	0x04
	.zero		1


	//   ....[18]....
        /*0224*/ 	.word	0x00000790
        /*0228*/ 	.word	0x000000ff
        /*022c*/ 	.word	0x00000048
        /*0230*/ 	.short	0x0100
        /*0232*/ 	.byte	0x04
	.zero		1


	//   ....[19]....
        /*0234*/ 	.word	0x000007a0
        /*0238*/ 	.word	0x000000ff
        /*023c*/ 	.word	0x00000118
        /*0240*/ 	.short	0x0100
        /*0242*/ 	.byte	0x04
	.zero		1


	//   ....[20]....
        /*0244*/ 	.word	0x000007b0
        /*0248*/ 	.word	0x000000ff
        /*024c*/ 	.word	0x00000050
        /*0250*/ 	.short	0x0100
        /*0252*/ 	.byte	0x04
	.zero		1


	//   ....[21]....
        /*0254*/ 	.word	0x000007c0
        /*0258*/ 	.word	0x000000ff
        /*025c*/ 	.word	0x00000120
        /*0260*/ 	.short	0x0100
        /*0262*/ 	.byte	0x04
	.zero		1


	//   ....[22]....
        /*0264*/ 	.word	0x000007d0
        /*0268*/ 	.word	0x000000ff
        /*026c*/ 	.word	0x00000058
        /*0270*/ 	.short	0x0100
        /*0272*/ 	.byte	0x04
	.zero		1


	//   ....[23]....
        /*0274*/ 	.word	0x000007e0
        /*0278*/ 	.word	0x000000ff
        /*027c*/ 	.word	0x00000128
        /*0280*/ 	.short	0x0100
        /*0282*/ 	.byte	0x04
	.zero		1


	//   ....[24]....
        /*0284*/ 	.word	0x000007f0
        /*0288*/ 	.word	0x000000ff
        /*028c*/ 	.word	0x00000060
        /*0290*/ 	.short	0x0100
        /*0292*/ 	.byte	0x04
	.zero		1


	//   ....[25]....
        /*0294*/ 	.word	0x00000800
        /*0298*/ 	.word	0x000000ff
        /*029c*/ 	.word	0x00000130
        /*02a0*/ 	.short	0x0100
        /*02a2*/ 	.byte	0x04
	.zero		1


	//   ....[26]....
        /*02a4*/ 	.word	0x00000810
        /*02a8*/ 	.word	0x000000ff
        /*02ac*/ 	.word	0x00000068
        /*02b0*/ 	.short	0x0100
        /*02b2*/ 	.byte	0x04
	.zero		1


	//   ....[27]....
        /*02b4*/ 	.word	0x00000820
        /*02b8*/ 	.word	0x000000ff
        /*02bc*/ 	.word	0x00000138
        /*02c0*/ 	.short	0x0100
        /*02c2*/ 	.byte	0x04
	.zero		1


	//   ....[28]....
        /*02c4*/ 	.word	0x00000830
        /*02c8*/ 	.word	0x000000ff
        /*02cc*/ 	.word	0x00000070
        /*02d0*/ 	.short	0x0100
        /*02d2*/ 	.byte	0x04
	.zero		1


	//   ....[29]....
        /*02d4*/ 	.word	0x00000840
        /*02d8*/ 	.word	0x000000ff
        /*02dc*/ 	.word	0x00000140
        /*02e0*/ 	.short	0x0100
        /*02e2*/ 	.byte	0x04
	.zero		1


	//   ....[30]....
        /*02e4*/ 	.word	0x00000850
        /*02e8*/ 	.word	0x000000ff
        /*02ec*/ 	.word	0x00000078
        /*02f0*/ 	.short	0x0100
        /*02f2*/ 	.byte	0x04
	.zero		1


	//   ....[31]....
        /*02f4*/ 	.word	0x00000860
        /*02f8*/ 	.word	0x000000ff
        /*02fc*/ 	.word	0x00000148
        /*0300*/ 	.short	0x0100
        /*0302*/ 	.byte	0x04
	.zero		1


	//   ....[32]....
        /*0304*/ 	.word	0x00000870
        /*0308*/ 	.word	0x000000ff
        /*030c*/ 	.word	0x00000080
        /*0310*/ 	.short	0x0100
        /*0312*/ 	.byte	0x04
	.zero		1


	//   ....[33]....
        /*0314*/ 	.word	0x00000880
        /*0318*/ 	.word	0x000000ff
        /*031c*/ 	.word	0x00000150
        /*0320*/ 	.short	0x0100
        /*0322*/ 	.byte	0x04
	.zero		1


	//   ....[34]....
        /*0324*/ 	.word	0x00000890
        /*0328*/ 	.word	0x000000ff
        /*032c*/ 	.word	0x00000088
        /*0330*/ 	.short	0x0100
        /*0332*/ 	.byte	0x04
	.zero		1


	//   ....[35]....
        /*0334*/ 	.word	0x000008a0
        /*0338*/ 	.word	0x000000ff
        /*033c*/ 	.word	0x00000158
        /*0340*/ 	.short	0x0100
        /*0342*/ 	.byte	0x04
	.zero		1


	//   ....[36]....
        /*0344*/ 	.word	0x000008b0
        /*0348*/ 	.word	0x000000ff
        /*034c*/ 	.word	0x00000090
        /*0350*/ 	.short	0x0100
        /*0352*/ 	.byte	0x04
	.zero		1


	//   ....[37]....
        /*0354*/ 	.word	0x000008c0
        /*0358*/ 	.word	0x000000ff
        /*035c*/ 	.word	0x00000160
        /*0360*/ 	.short	0x0100
        /*0362*/ 	.byte	0x04
	.zero		1


	//   ....[38]....
        /*0364*/ 	.word	0x000008d0
        /*0368*/ 	.word	0x000000ff
        /*036c*/ 	.word	0x00000098
        /*0370*/ 	.short	0x0100
        /*0372*/ 	.byte	0x04
	.zero		1


	//   ....[39]....
        /*0374*/ 	.word	0x000008e0
        /*0378*/ 	.word	0x000000ff
        /*037c*/ 	.word	0x00000168
        /*0380*/ 	.short	0x0100
        /*0382*/ 	.byte	0x04
	.zero		1


	//   ....[40]....
        /*0384*/ 	.word	0x000008f0
        /*0388*/ 	.word	0x000000ff
        /*038c*/ 	.word	0x000000a0
        /*0390*/ 	.short	0x0100
        /*0392*/ 	.byte	0x04
	.zero		1


	//   ....[41]....
        /*0394*/ 	.word	0x00000900
        /*0398*/ 	.word	0x000000ff
        /*039c*/ 	.word	0x00000170
        /*03a0*/ 	.short	0x0100
        /*03a2*/ 	.byte	0x04
	.zero		1


	//   ....[42]....
        /*03a4*/ 	.word	0x00000910
        /*03a8*/ 	.word	0x000000ff
        /*03ac*/ 	.word	0x000000a8
        /*03b0*/ 	.short	0x0100
        /*03b2*/ 	.byte	0x04
	.zero		1


	//   ....[43]....
        /*03b4*/ 	.word	0x00000920
        /*03b8*/ 	.word	0x000000ff
        /*03bc*/ 	.word	0x00000178
        /*03c0*/ 	.short	0x0100
        /*03c2*/ 	.byte	0x04
	.zero		1


	//   ....[44]....
        /*03c4*/ 	.word	0x00000930
        /*03c8*/ 	.word	0x000000ff
        /*03cc*/ 	.word	0x000000b0
        /*03d0*/ 	.short	0x0100
        /*03d2*/ 	.byte	0x04
	.zero		1


	//   ....[45]....
        /*03d4*/ 	.word	0x00000940
        /*03d8*/ 	.word	0x000000ff
        /*03dc*/ 	.word	0x00000180
        /*03e0*/ 	.short	0x0100
        /*03e2*/ 	.byte	0x04
	.zero		1


	//   ....[46]....
        /*03e4*/ 	.word	0x00000950
        /*03e8*/ 	.word	0x000000ff
        /*03ec*/ 	.word	0x000000b8
        /*03f0*/ 	.short	0x0100
        /*03f2*/ 	.byte	0x04
	.zero		1


	//   ....[47]....
        /*03f4*/ 	.word	0x00000960
        /*03f8*/ 	.word	0x000000ff
        /*03fc*/ 	.word	0x00000188
        /*0400*/ 	.short	0x0100
        /*0402*/ 	.byte	0x04
	.zero		1


	//   ....[48]....
        /*0404*/ 	.word	0x00000970
        /*0408*/ 	.word	0x000000ff
        /*040c*/ 	.word	0x000000c0
        /*0410*/ 	.short	0x0100
        /*0412*/ 	.byte	0x04
	.zero		1


	//   ....[49]....
        /*0414*/ 	.word	0x00000980
        /*0418*/ 	.word	0x000000ff
        /*041c*/ 	.word	0x00000190
        /*0420*/ 	.short	0x0100
        /*0422*/ 	.byte	0x04
	.zero		1


	//   ....[50]....
        /*0424*/ 	.word	0x00000990
        /*0428*/ 	.word	0x000000ff
        /*042c*/ 	.word	0x000000c8
        /*0430*/ 	.short	0x0100
        /*0432*/ 	.byte	0x04
	.zero		1


	//   ....[51]....
        /*0434*/ 	.word	0x000009a0
        /*0438*/ 	.word	0x000000ff
        /*043c*/ 	.word	0x00000198
        /*0440*/ 	.short	0x0100
        /*0442*/ 	.byte	0x04
	.zero		1


	//   ....[52]....
        /*0444*/ 	.word	0x00000ad0
        /*0448*/ 	.word	0x000000ff
        /*044c*/ 	.word	0x000001a0
        /*0450*/ 	.short	0x0100
        /*0452*/ 	.byte	0x04
	.zero		1


	//   ....[53]....
        /*0454*/ 	.word	0x00000ae0
        /*0458*/ 	.word	0x000000ff
        /*045c*/ 	.word	0x000001b0
        /*0460*/ 	.short	0x0100
        /*0462*/ 	.byte	0x04
	.zero		1


	//   ....[54]....
        /*0464*/ 	.word	0x00000af0
        /*0468*/ 	.word	0x000000ff
        /*046c*/ 	.word	0x000001a8
        /*0470*/ 	.short	0x0100
        /*0472*/ 	.byte	0x04
	.zero		1


	//   ....[55]....
        /*0474*/ 	.word	0x00000b00
        /*0478*/ 	.word	0x000000ff
        /*047c*/ 	.word	0x000001b8
        /*0480*/ 	.short	0x0100
        /*0482*/ 	.byte	0x04
	.zero		1


	//   ....[56]....
        /*0484*/ 	.word	0x00000be0
        /*0488*/ 	.word	0x000000ff
        /*048c*/ 	.word	0x000001c0
        /*0490*/ 	.short	0x0100
        /*0492*/ 	.byte	0x06
	.zero		1


	//   ....[57]....
        /*0494*/ 	.word	0x00000bf0
        /*0498*/ 	.word	0x000000ff
        /*049c*/ 	.word	0x000001c8
        /*04a0*/ 	.short	0x0100
        /*04a2*/ 	.byte	0x06
	.zero		1


	//   ....[58]....
        /*04a4*/ 	.word	0x00000d20
        /*04a8*/ 	.word	0x000000ff
        /*04ac*/ 	.word	0x000001d0
        /*04b0*/ 	.short	0x0100
        /*04b2*/ 	.byte	0x06
	.zero		1


	//   ....[59]....
        /*04b4*/ 	.word	0x00000d30
        /*04b8*/ 	.word	0x000000ff
        /*04bc*/ 	.word	0x000001e0
        /*04c0*/ 	.short	0x0100
        /*04c2*/ 	.byte	0x06
	.zero		1


	//   ....[60]....
        /*04c4*/ 	.word	0x00000d40
        /*04c8*/ 	.word	0x000000ff
        /*04cc*/ 	.word	0x000001d8
        /*04d0*/ 	.short	0x0100
        /*04d2*/ 	.byte	0x06
	.zero		1


	//   ....[61]....
        /*04d4*/ 	.word	0x00000d50
        /*04d8*/ 	.word	0x000000ff
        /*04dc*/ 	.word	0x000001e8
        /*04e0*/ 	.short	0x0100
        /*04e2*/ 	.byte	0x06
	.zero		1


	//   ....[62]....
        /*04e4*/ 	.word	0x00000e70
        /*04e8*/ 	.word	0x000000ff
        /*04ec*/ 	.word	0x000001f0
        /*04f0*/ 	.short	0x0100
        /*04f2*/ 	.byte	0x04
	.zero		1


	//   ....[63]....
        /*04f4*/ 	.word	0x00000e80
        /*04f8*/ 	.word	0x000000ff
        /*04fc*/ 	.word	0x00000210
        /*0500*/ 	.short	0x0100
        /*0502*/ 	.byte	0x04
	.zero		1


	//   ....[64]....
        /*0504*/ 	.word	0x00000e90
        /*0508*/ 	.word	0x000000ff
        /*050c*/ 	.word	0x000001f8
        /*0510*/ 	.short	0x0100
        /*0512*/ 	.byte	0x04
	.zero		1


	//   ....[65]....
        /*0514*/ 	.word	0x00000ea0
        /*0518*/ 	.word	0x000000ff
        /*051c*/ 	.word	0x00000218
        /*0520*/ 	.short	0x0100
        /*0522*/ 	.byte	0x04
	.zero		1


	//   ....[66]....
        /*0524*/ 	.word	0x00000eb0
        /*0528*/ 	.word	0x000000ff
        /*052c*/ 	.word	0x00000200
        /*0530*/ 	.short	0x0100
        /*0532*/ 	.byte	0x04
	.zero		1


	//   ....[67]....
        /*0534*/ 	.word	0x00000ec0
        /*0538*/ 	.word	0x000000ff
        /*053c*/ 	.word	0x00000220
        /*0540*/ 	.short	0x0100
        /*0542*/ 	.byte	0x04
	.zero		1


	//   ....[68]....
        /*0544*/ 	.word	0x00000ed0
        /*0548*/ 	.word	0x000000ff
        /*054c*/ 	.word	0x00000208
        /*0550*/ 	.short	0x0100
        /*0552*/ 	.byte	0x04
	.zero		1


	//   ....[69]....
        /*0554*/ 	.word	0x00000ee0
        /*0558*/ 	.word	0x000000ff
        /*055c*/ 	.word	0x00000228
        /*0560*/ 	.short	0x0100
        /*0562*/ 	.byte	0x04
	.zero		1


	//   ....[70]....
        /*0564*/ 	.word	0x00000fd0
        /*0568*/ 	.word	0x000000ff
        /*056c*/ 	.word	0x00000230
        /*0570*/ 	.short	0x0100
        /*0572*/ 	.byte	0x04
	.zero		1


	//   ....[71]....
        /*0574*/ 	.word	0x00000fe0
        /*0578*/ 	.word	0x000000ff
        /*057c*/ 	.word	0x00000240
        /*0580*/ 	.short	0x0100
        /*0582*/ 	.byte	0x04
	.zero		1


	//   ....[72]....
        /*0584*/ 	.word	0x00000ff0
        /*0588*/ 	.word	0x000000ff
        /*058c*/ 	.word	0x00000238
        /*0590*/ 	.short	0x0100
        /*0592*/ 	.byte	0x04
	.zero		1


	//   ....[73]....
        /*0594*/ 	.word	0x00001000
        /*0598*/ 	.word	0x000000ff
        /*059c*/ 	.word	0x00000248
        /*05a0*/ 	.short	0x0100
        /*05a2*/ 	.byte	0x04
	.zero		1


	//   ....[74]....
        /*05a4*/ 	.word	0x00001100
        /*05a8*/ 	.word	0x000000ff
        /*05ac*/ 	.word	0x00000250
        /*05b0*/ 	.short	0x0100
        /*05b2*/ 	.byte	0x06
	.zero		1


	//   ....[75]....
        /*05b4*/ 	.word	0x00001cb0
        /*05b8*/ 	.word	0x00000003
        /*05bc*/ 	.word	0x00000240
        /*05c0*/ 	.short	0x010a
        /*05c2*/ 	.byte	0xff
	.zero		1


	//   ....[76]....
        /*05c4*/ 	.word	0x00001ce0
        /*05c8*/ 	.word	0x00000003
        /*05cc*/ 	.word	0x00000230
        /*05d0*/ 	.short	0x0101
        /*05d2*/ 	.byte	0xff
	.zero		1


	//   ....[77]....
        /*05d4*/ 	.word	0x00001da0
        /*05d8*/ 	.word	0x000000ff
        /*05dc*/ 	.word	0x000000d0
        /*05e0*/ 	.short	0x010a
        /*05e2*/ 	.byte	0x04
	.zero		1


	//   ....[78]....
        /*05e4*/ 	.word	0x00001e70
        /*05e8*/ 	.word	0x000000ff
        /*05ec*/ 	.word	0x000000d0
        /*05f0*/ 	.short	0x010a
        /*05f2*/ 	.byte	0x21
	.zero		1


	//   ....[79]....
        /*05f4*/ 	.word	0x00002020
        /*05f8*/ 	.word	0x000000ff
        /*05fc*/ 	.word	0x000000d0
        /*0600*/ 	.short	0x010a
        /*0602*/ 	.byte	0x05
	.zero		1


	//   ....[80]....
        /*0604*/ 	.word	0x00002130
        /*0608*/ 	.word	0x000000ff
        /*060c*/ 	.word	0x000001c8
        /*0610*/ 	.short	0x0101
        /*0612*/ 	.byte	0x06
	.zero		1


	//   ....[81]....
        /*0614*/ 	.word	0x00002150
        /*0618*/ 	.word	0x000000ff
        /*061c*/ 	.word	0x000000d0
        /*0620*/ 	.short	0x010a
        /*0622*/ 	.byte	0x04
	.zero		1


	//   ....[82]....
        /*0624*/ 	.word	0x000021d0
        /*0628*/ 	.word	0x000000ff
        /*062c*/ 	.word	0x000000d0
        /*0630*/ 	.short	0x010a
        /*0632*/ 	.byte	0x11
	.zero		1


	//   ....[83]....
        /*0634*/ 	.word	0x00002360
        /*0638*/ 	.word	0x000000ff
        /*063c*/ 	.word	0x000000d0
        /*0640*/ 	.short	0x010a
        /*0642*/ 	.byte	0x05
	.zero		1


	//   ....[84]....
        /*0644*/ 	.word	0x000024c0
        /*0648*/ 	.word	0x00000003
        /*064c*/ 	.word	0x000001d0
        /*0650*/ 	.short	0x010a
        /*0652*/ 	.byte	0xff
	.zero		1


	//   ....[85]....
        /*0654*/ 	.word	0x00002610
        /*0658*/ 	.word	0x00000000
        /*065c*/ 	.word	0x00000000
        /*0660*/ 	.short	0x0101
        /*0662*/ 	.byte	0xff
	.zero		1


	//   ....[86]....
        /*0664*/ 	.word	0x00002bc0
        /*0668*/ 	.word	0x000000ff
        /*066c*/ 	.word	0x00000000
        /*0670*/ 	.short	0x010a
        /*0672*/ 	.byte	0x04
	.zero		1


	//   ....[87]....
        /*0674*/ 	.word	0x00002c50
        /*0678*/ 	.word	0x000000ff
        /*067c*/ 	.word	0x00000000
        /*0680*/ 	.short	0x010a
        /*0682*/ 	.byte	0x05
	.zero		1


	//   ....[88]....
        /*0684*/ 	.word	0x00002ce0
        /*0688*/ 	.word	0x000000ff
        /*068c*/ 	.word	0x00000000
        /*0690*/ 	.short	0x010a
        /*0692*/ 	.byte	0x05
	.zero		1


	//   ....[89]....
        /*0694*/ 	.word	0x00002d70
        /*0698*/ 	.word	0x000000ff
        /*069c*/ 	.word	0x00000000
        /*06a0*/ 	.short	0x010a
        /*06a2*/ 	.byte	0x05
	.zero		1


	//   ....[90]....
        /*06a4*/ 	.word	0x00002e00
        /*06a8*/ 	.word	0x000000ff
        /*06ac*/ 	.word	0x00000000
        /*06b0*/ 	.short	0x010a
        /*06b2*/ 	.byte	0x05
	.zero		1


	//   ....[91]....
        /*06b4*/ 	.word	0x00002e90
        /*06b8*/ 	.word	0x000000ff
        /*06bc*/ 	.word	0x00000000
        /*06c0*/ 	.short	0x010a
        /*06c2*/ 	.byte	0x05
	.zero		1


	//   ....[92]....
        /*06c4*/ 	.word	0x00002f20
        /*06c8*/ 	.word	0x000000ff
        /*06cc*/ 	.word	0x00000000
        /*06d0*/ 	.short	0x010a
        /*06d2*/ 	.byte	0x05
	.zero		1


	//   ....[93]....
        /*06d4*/ 	.word	0x00002fb0
        /*06d8*/ 	.word	0x000000ff
        /*06dc*/ 	.word	0x00000000
        /*06e0*/ 	.short	0x010a
        /*06e2*/ 	.byte	0x05
	.zero		1


	//   ....[94]....
        /*06e4*/ 	.word	0x00003040
        /*06e8*/ 	.word	0x000000ff
        /*06ec*/ 	.word	0x00000000
        /*06f0*/ 	.short	0x010a
        /*06f2*/ 	.byte	0x05
	.zero		1


	//   ....[95]....
        /*06f4*/ 	.word	0x000030d0
        /*06f8*/ 	.word	0x000000ff
        /*06fc*/ 	.word	0x00000000
        /*0700*/ 	.short	0x010a
        /*0702*/ 	.byte	0x05
	.zero		1


	//   ....[96]....
        /*0704*/ 	.word	0x00003160
        /*0708*/ 	.word	0x000000ff
        /*070c*/ 	.word	0x00000000
        /*0710*/ 	.short	0x010a
        /*0712*/ 	.byte	0x05
	.zero		1


	//   ....[97]....
        /*0714*/ 	.word	0x000031f0
        /*0718*/ 	.word	0x000000ff
        /*071c*/ 	.word	0x00000000
        /*0720*/ 	.short	0x010a
        /*0722*/ 	.byte	0x05
	.zero		1


	//   ....[98]....
        /*0724*/ 	.word	0x00003280
        /*0728*/ 	.word	0x000000ff
        /*072c*/ 	.word	0x00000000
        /*0730*/ 	.short	0x010a
        /*0732*/ 	.byte	0x05
	.zero		1


	//   ....[99]....
        /*0734*/ 	.word	0x00003310
        /*0738*/ 	.word	0x000000ff
        /*073c*/ 	.word	0x00000000
        /*0740*/ 	.short	0x010a
        /*0742*/ 	.byte	0x05
	.zero		1


	//   ....[100]....
        /*0744*/ 	.word	0x000033a0
        /*0748*/ 	.word	0x000000ff
        /*074c*/ 	.word	0x00000000
        /*0750*/ 	.short	0x010a
        /*0752*/ 	.byte	0x05
	.zero		1


	//   ....[101]....
        /*0754*/ 	.word	0x00003430
        /*0758*/ 	.word	0x000000ff
        /*075c*/ 	.word	0x00000000
        /*0760*/ 	.short	0x010a
        /*0762*/ 	.byte	0x05
	.zero		1


	//   ....[102]....
        /*0764*/ 	.word	0x000034c0
        /*0768*/ 	.word	0x000000ff
        /*076c*/ 	.word	0x00000000
        /*0770*/ 	.short	0x010a
        /*0772*/ 	.byte	0x05
	.zero		1


	//   ....[103]....
        /*0774*/ 	.word	0x00003550
        /*0778*/ 	.word	0x000000ff
        /*077c*/ 	.word	0x00000000
        /*0780*/ 	.short	0x010a
        /*0782*/ 	.byte	0x05
	.zero		1


	//   ....[104]....
        /*0784*/ 	.word	0x000035e0
        /*0788*/ 	.word	0x000000ff
        /*078c*/ 	.word	0x00000000
        /*0790*/ 	.short	0x010a
        /*0792*/ 	.byte	0x05
	.zero		1


	//   ....[105]....
        /*0794*/ 	.word	0x00003670
        /*0798*/ 	.word	0x000000ff
        /*079c*/ 	.word	0x00000000
        /*07a0*/ 	.short	0x010a
        /*07a2*/ 	.byte	0x05
	.zero		1


	//   ....[106]....
        /*07a4*/ 	.word	0x00003700
        /*07a8*/ 	.word	0x000000ff
        /*07ac*/ 	.word	0x00000000
        /*07b0*/ 	.short	0x010a
        /*07b2*/ 	.byte	0x05
	.zero		1


	//   ....[107]....
        /*07b4*/ 	.word	0x00003790
        /*07b8*/ 	.word	0x000000ff
        /*07bc*/ 	.word	0x00000000
        /*07c0*/ 	.short	0x010a
        /*07c2*/ 	.byte	0x05
	.zero		1


	//   ....[108]....
        /*07c4*/ 	.word	0x00003820
        /*07c8*/ 	.word	0x000000ff
        /*07cc*/ 	.word	0x00000000
        /*07d0*/ 	.short	0x010a
        /*07d2*/ 	.byte	0x05
	.zero		1


	//   ....[109]....
        /*07d4*/ 	.word	0x000038b0
        /*07d8*/ 	.word	0x000000ff
        /*07dc*/ 	.word	0x00000000
        /*07e0*/ 	.short	0x010a
        /*07e2*/ 	.byte	0x05
	.zero		1


	//   ....[110]....
        /*07e4*/ 	.word	0x00003940
        /*07e8*/ 	.word	0x000000ff
        /*07ec*/ 	.word	0x00000000
        /*07f0*/ 	.short	0x010a
        /*07f2*/ 	.byte	0x05
	.zero		1


	//   ....[111]....
        /*07f4*/ 	.word	0x000039e0
        /*07f8*/ 	.word	0x00000000
        /*07fc*/ 	.word	0x00000000
        /*0800*/ 	.short	0x010a
        /*0802*/ 	.byte	0xff
	.zero		1


	//   ....[112]....
        /*0804*/ 	.word	0x00003b00
        /*0808*/ 	.word	0x00000002
        /*080c*/ 	.word	0x00000230
        /*0810*/ 	.short	0x010a
        /*0812*/ 	.byte	0xff
	.zero		1


	//   ....[113]....
        /*0814*/ 	.word	0x00003b60
        /*0818*/ 	.word	0x00000004
        /*081c*/ 	.word	0x00000000
        /*0820*/ 	.short	0x0101
        /*0822*/ 	.byte	0xff
	.zero		1


	//   ....[114]....
        /*0824*/ 	.word	0x00003b80
        /*0828*/ 	.word	0x000000ff
        /*082c*/ 	.word	0x000001e0
        /*0830*/ 	.short	0x010a
        /*0832*/ 	.byte	0x04
	.zero		1


	//   ....[115]....
        /*0834*/ 	.word	0x00003ca0
        /*0838*/ 	.word	0x00000002
        /*083c*/ 	.word	0x000001d0
        /*0840*/ 	.short	0x010a
        /*0842*/ 	.byte	0xff
	.zero		1


	//   ....[116]....
        /*0844*/ 	.word	0x00003db0
        /*0848*/ 	.word	0x00000002
        /*084c*/ 	.word	0x00000000
        /*0850*/ 	.short	0x0101
        /*0852*/ 	.byte	0xff
	.zero		1


	//   ....[117]....
        /*0854*/ 	.word	0x00003e40
        /*0858*/ 	.word	0x000000ff
        /*085c*/ 	.word	0x000001e0
        /*0860*/ 	.short	0x0106
        /*0862*/ 	.byte	0x04
	.zero		1


	//   ....[118]....
        /*0864*/ 	.word	0x00003e60
        /*0868*/ 	.word	0x000000ff
        /*086c*/ 	.word	0x000001e0
        /*0870*/ 	.short	0x010a
        /*0872*/ 	.byte	0x04
	.zero		1


	//   ....[119]....
        /*0874*/ 	.word	0x00003ef0
        /*0878*/ 	.word	0x000000ff
        /*087c*/ 	.word	0x000001e0
        /*0880*/ 	.short	0x0106
        /*0882*/ 	.byte	0x07
	.zero		1


	//   ....[120]....
        /*0884*/ 	.word	0x00003f30
        /*0888*/ 	.word	0x00000000
        /*088c*/ 	.word	0x000001e0
        /*0890*/ 	.short	0x010a
        /*0892*/ 	.byte	0xff
	.zero		1


	//   ....[121]....
        /*0894*/ 	.word	0x00004170
        /*0898*/ 	.word	0x000000ff
        /*089c*/ 	.word	0x00000008
        /*08a0*/ 	.short	0x010a
        /*08a2*/ 	.byte	0x05
	.zero		1


	//   ....[122]....
        /*08a4*/ 	.word	0x00004190
        /*08a8*/ 	.word	0x000000ff
        /*08ac*/ 	.word	0x00000008
        /*08b0*/ 	.short	0x010a
        /*08b2*/ 	.byte	0x05
	.zero		1


	//   ....[123]....
        /*08b4*/ 	.word	0x00004320
        /*08b8*/ 	.word	0x000000ff
        /*08bc*/ 	.word	0x00000008
        /*08c0*/ 	.short	0x010a
        /*08c2*/ 	.byte	0x05
	.zero		1


	//   ....[124]....
        /*08c4*/ 	.word	0x00004340
        /*08c8*/ 	.word	0x000000ff
        /*08cc*/ 	.word	0x00000008
        /*08d0*/ 	.short	0x010a
        /*08d2*/ 	.byte	0x05
	.zero		1


	//   ....[125]....
        /*08d4*/ 	.word	0x00004400
        /*08d8*/ 	.word	0x000000ff
        /*08dc*/ 	.word	0x00000000
        /*08e0*/ 	.short	0x0101
        /*08e2*/ 	.byte	0x04
	.zero		1


	//   ....[126]....
        /*08e4*/ 	.word	0x00004700
        /*08e8*/ 	.word	0x00000000
        /*08ec*/ 	.word	0x000001d0
        /*08f0*/ 	.short	0x010a
        /*08f2*/ 	.byte	0xff
	.zero		1


	//   ....[127]....
        /*08f4*/ 	.word	0x000047c0
        /*08f8*/ 	.word	0x00000000
        /*08fc*/ 	.word	0x00000000
        /*0900*/ 	.short	0x0101
        /*0902*/ 	.byte	0xff
	.zero		1


	//   ....[128]....
        /*0904*/ 	.word	0x00004880
        /*0908*/ 	.word	0x000000ff
        /*090c*/ 	.word	0x00000000
        /*0910*/ 	.short	0x010a
        /*0912*/ 	.byte	0x04
	.zero		1


	//   ....[129]....
        /*0914*/ 	.word	0x00004890
        /*0918*/ 	.word	0x000000ff
        /*091c*/ 	.word	0x00000210
        /*0920*/ 	.short	0x010a
        /*0922*/ 	.byte	0x17
	.zero		1


	//   ....[130]....
        /*0924*/ 	.word	0x00004940
        /*0928*/ 	.word	0x000000ff
        /*092c*/ 	.word	0x00000000
        /*0930*/ 	.short	0x010a
        /*0932*/ 	.byte	0x05
	.zero		1


	//   ....[131]....
        /*0934*/ 	.word	0x00004a80
        /*0938*/ 	.word	0x000000ff
        /*093c*/ 	.word	0x00000000
        /*0940*/ 	.short	0x010a
        /*0942*/ 	.byte	0x04
	.zero		1


	//   ....[132]....
        /*0944*/ 	.word	0x00004cd0
        /*0948*/ 	.word	0x000000ff
        /*094c*/ 	.word	0x00000000
        /*0950*/ 	.short	0x010a
        /*0952*/ 	.byte	0x04
	.zero		1


	//   ....[133]....
        /*0954*/ 	.word	0x00004d60
        /*0958*/ 	.word	0x000000ff
        /*095c*/ 	.word	0x00000000
        /*0960*/ 	.short	0x010a
        /*0962*/ 	.byte	0x05
	.zero		1


	//   ....[134]....
        /*0964*/ 	.word	0x00004df0
        /*0968*/ 	.word	0x000000ff
        /*096c*/ 	.word	0x00000000
        /*0970*/ 	.short	0x010a
        /*0972*/ 	.byte	0x05
	.zero		1


	//   ....[135]....
        /*0974*/ 	.word	0x00004e90
        /*0978*/ 	.word	0x00000000
        /*097c*/ 	.word	0x00000000
        /*0980*/ 	.short	0x010a
        /*0982*/ 	.byte	0xff
	.zero		1


	//   ....[136]....
        /*0984*/ 	.word	0x00004ed0
        /*0988*/ 	.word	0x00000000
        /*098c*/ 	.word	0x00000000
        /*0990*/ 	.short	0x010a
        /*0992*/ 	.byte	0xff
	.zero		1


	//   ....[137]....
        /*0994*/ 	.word	0x00004f40
        /*0998*/ 	.word	0x000000ff
        /*099c*/ 	.word	0x00000000
        /*09a0*/ 	.short	0x0101
        /*09a2*/ 	.byte	0x04
	.zero		1


	//   ....[138]....
        /*09a4*/ 	.word	0x00004f80
        /*09a8*/ 	.word	0x000000ff
        /*09ac*/ 	.word	0x00000250
        /*09b0*/ 	.short	0x010a
        /*09b2*/ 	.byte	0x11
	.zero		1


	//   ....[139]....
        /*09b4*/ 	.word	0x00004fd0
        /*09b8*/ 	.word	0x000000ff
        /*09bc*/ 	.word	0x00000000
        /*09c0*/ 	.short	0x0101
        /*09c2*/ 	.byte	0x04
	.zero		1


	//   ....[140]....
        /*09c4*/ 	.word	0x00005450
        /*09c8*/ 	.word	0x0000000c
        /*09cc*/ 	.word	0x000001d0
        /*09d0*/ 	.short	0x010a
        /*09d2*/ 	.byte	0xff
	.zero		1


	//   ....[141]....
        /*09d4*/ 	.word	0x000055c0
        /*09d8*/ 	.word	0x00000000
        /*09dc*/ 	.word	0x00000000
        /*09e0*/ 	.short	0x0101
        /*09e2*/ 	.byte	0xff
	.zero		1


	//   ....[142]....
        /*09e4*/ 	.word	0x00005a50
        /*09e8*/ 	.word	0x000000ff
        /*09ec*/ 	.word	0x000001c8
        /*09f0*/ 	.short	0x010a
        /*09f2*/ 	.byte	0x15
	.zero		1


	//   ....[143]....
        /*09f4*/ 	.word	0x00005bd0
        /*09f8*/ 	.word	0x000000ff
        /*09fc*/ 	.word	0x000001b0
        /*0a00*/ 	.short	0x010a
        /*0a02*/ 	.byte	0x15
	.zero		1


	//   ....[144]....
        /*0a04*/ 	.word	0x00005dc0
        /*0a08*/ 	.word	0x000000ff
        /*0a0c*/ 	.word	0x000001a0
        /*0a10*/ 	.short	0x010b
        /*0a12*/ 	.byte	0x15
	.zero		1


	//   ....[145]....
        /*0a14*/ 	.word	0x00005dd0
        /*0a18*/ 	.word	0x000000ff
        /*0a1c*/ 	.word	0x00000000
        /*0a20*/ 	.short	0x0101
        /*0a22*/ 	.byte	0x06
	.zero		1


	//   ....[146]....
        /*0a24*/ 	.word	0x00005de0
        /*0a28*/ 	.word	0x000000ff
        /*0a2c*/ 	.word	0x000001b8
        /*0a30*/ 	.short	0x010a
        /*0a32*/ 	.byte	0x15
	.zero		1


	//   ....[147]....
        /*0a34*/ 	.word	0x00006020
        /*0a38*/ 	.word	0x000000ff
        /*0a3c*/ 	.word	0x000001a8
        /*0a40*/ 	.short	0x010b
        /*0a42*/ 	.byte	0x15
	.zero		1


	//   ....[148]....
        /*0a44*/ 	.word	0x00006030
        /*0a48*/ 	.word	0x000000ff
        /*0a4c*/ 	.word	0x00000000
        /*0a50*/ 	.short	0x0101
        /*0a52*/ 	.byte	0x25
	.zero		1


	//   ....[149]....
        /*0a54*/ 	.word	0x00006070
        /*0a58*/ 	.word	0x000000ff
        /*0a5c*/ 	.word	0x000001b0
        /*0a60*/ 	.short	0x010a
        /*0a62*/ 	.byte	0x15
	.zero		1


	//   ....[150]....
        /*0a64*/ 	.word	0x000060b0
        /*0a68*/ 	.word	0x00000000
        /*0a6c*/ 	.word	0x000001b8
        /*0a70*/ 	.short	0x010a
        /*0a72*/ 	.byte	0xff
	.zero		1


	//   ....[151]....
        /*0a74*/ 	.word	0x000063b0
        /*0a78*/ 	.word	0x00000003
        /*0a7c*/ 	.word	0x000001d0
        /*0a80*/ 	.short	0x010a
        /*0a82*/ 	.byte	0xff
	.zero		1


	//   ....[152]....
        /*0a84*/ 	.word	0x00006530
        /*0a88*/ 	.word	0x00000000
        /*0a8c*/ 	.word	0x00000000
        /*0a90*/ 	.short	0x0101
        /*0a92*/ 	.byte	0xff
	.zero		1


	//   ....[153]....
        /*0a94*/ 	.word	0x00007040
        /*0a98*/ 	.word	0x00000003
        /*0a9c*/ 	.word	0x000001a0
        /*0aa0*/ 	.short	0x010a
        /*0aa2*/ 	.byte	0xff
	.zero		1


	//   ....[154]....
        /*0aa4*/ 	.word	0x00007080
        /*0aa8*/ 	.word	0x0000005a
        /*0aac*/ 	.word	0x000001f0
        /*0ab0*/ 	.short	0x010a
        /*0ab2*/ 	.byte	0xff
	.zero		1


	//   ....[155]....
        /*0ab4*/ 	.word	0x000071b0
        /*0ab8*/ 	.word	0x00000003
        /*0abc*/ 	.word	0x000001a0
        /*0ac0*/ 	.short	0x010a
        /*0ac2*/ 	.byte	0xff
	.zero		1


	//   ....[156]....
        /*0ac4*/ 	.word	0x000072f0
        /*0ac8*/ 	.word	0x00000000
        /*0acc*/ 	.word	0x00000000
        /*0ad0*/ 	.short	0x0101
        /*0ad2*/ 	.byte	0xff
	.zero		1


	//   ....[157]....
        /*0ad4*/ 	.word	0x00007350
        /*0ad8*/ 	.word	0x0000005a
        /*0adc*/ 	.word	0x000001f0
        /*0ae0*/ 	.short	0x010a
        /*0ae2*/ 	.byte	0xff
	.zero		1


	//   ....[158]....
        /*0ae4*/ 	.word	0x00007f00
        /*0ae8*/ 	.word	0x0000006d
        /*0aec*/ 	.word	0x000001a0
        /*0af0*/ 	.short	0x010a
        /*0af2*/ 	.byte	0xff
	.zero		1


	//   ....[159]....
        /*0af4*/ 	.word	0x00007fc0
        /*0af8*/ 	.word	0x0000006d
        /*0afc*/ 	.word	0x000001a0
        /*0b00*/ 	.short	0x010a
        /*0b02*/ 	.byte	0xff
	.zero		1


	//   ....[160]....
        /*0b04*/ 	.word	0x00008100
        /*0b08*/ 	.word	0x00000002
        /*0b0c*/ 	.word	0x00000000
        /*0b10*/ 	.short	0x0101
        /*0b12*/ 	.byte	0xff
	.zero		1


	//   ....[161]....
        /*0b14*/ 	.word	0x000083e0
        /*0b18*/ 	.word	0x0000005a
        /*0b1c*/ 	.word	0x00000000
        /*0b20*/ 	.short	0x0101
        /*0b22*/ 	.byte	0xff
	.zero		1


	//   ....[162]....
        /*0b24*/ 	.word	0x00008db0
        /*0b28*/ 	.word	0x00000003
        /*0b2c*/ 	.word	0x00000240
        /*0b30*/ 	.short	0x010a
        /*0b32*/ 	.byte	0xff
	.zero		1


	//   ....[163]....
        /*0b34*/ 	.word	0x00008e10
        /*0b38*/ 	.word	0x00000000
        /*0b3c*/ 	.word	0x000000d0
        /*0b40*/ 	.short	0x010a
        /*0b42*/ 	.byte	0xff
	.zero		1


	//   ....[164]....
        /*0b44*/ 	.word	0x00008e70
        /*0b48*/ 	.word	0x00000000
        /*0b4c*/ 	.word	0x000000d0
        /*0b50*/ 	.short	0x010a
        /*0b52*/ 	.byte	0xff
	.zero		1


	//   ....[165]....
        /*0b54*/ 	.word	0x00008ec0
        /*0b58*/ 	.word	0x00000003
        /*0b5c*/ 	.word	0x000001d0
        /*0b60*/ 	.short	0x010a
        /*0b62*/ 	.byte	0xff
	.zero		1


	//   ....[166]....
        /*0b64*/ 	.word	0x00008f20
        /*0b68*/ 	.word	0x00000000
        /*0b6c*/ 	.word	0x00000000
        /*0b70*/ 	.short	0x010a
        /*0b72*/ 	.byte	0xff
	.zero		1


	//   ....[167]....
        /*0b74*/ 	.word	0x00008f80
        /*0b78*/ 	.word	0x00000000
        /*0b7c*/ 	.word	0x00000000
        /*0b80*/ 	.short	0x010a
        /*0b82*/ 	.byte	0xff
	.zero		1


	//   ....[168]....
        /*0b84*/ 	.word	0x00008fe0
        /*0b88*/ 	.word	0x00000000
        /*0b8c*/ 	.word	0x00000000
        /*0b90*/ 	.short	0x010a
        /*0b92*/ 	.byte	0xff
	.zero		1


	//   ....[169]....
        /*0b94*/ 	.word	0x00009040
        /*0b98*/ 	.word	0x00000000
        /*0b9c*/ 	.word	0x00000000
        /*0ba0*/ 	.short	0x010a
        /*0ba2*/ 	.byte	0xff
	.zero		1


	//   ....[170]....
        /*0ba4*/ 	.word	0x000090a0
        /*0ba8*/ 	.word	0x00000000
        /*0bac*/ 	.word	0x00000000
        /*0bb0*/ 	.short	0x010a
        /*0bb2*/ 	.byte	0xff
	.zero		1


	//   ....[171]....
        /*0bb4*/ 	.word	0x00009100
        /*0bb8*/ 	.word	0x00000000
        /*0bbc*/ 	.word	0x00000000
        /*0bc0*/ 	.short	0x010a
        /*0bc2*/ 	.byte	0xff
	.zero		1


	//   ....[172]....
        /*0bc4*/ 	.word	0x00009160
        /*0bc8*/ 	.word	0x00000000
        /*0bcc*/ 	.word	0x00000000
        /*0bd0*/ 	.short	0x010a
        /*0bd2*/ 	.byte	0xff
	.zero		1


	//   ....[173]....
        /*0bd4*/ 	.word	0x000091c0
        /*0bd8*/ 	.word	0x00000000
        /*0bdc*/ 	.word	0x00000000
        /*0be0*/ 	.short	0x010a
        /*0be2*/ 	.byte	0xff
	.zero		1


	//   ....[174]....
        /*0be4*/ 	.word	0x00009220
        /*0be8*/ 	.word	0x00000000
        /*0bec*/ 	.word	0x00000000
        /*0bf0*/ 	.short	0x010a
        /*0bf2*/ 	.byte	0xff
	.zero		1


	//   ....[175]....
        /*0bf4*/ 	.word	0x00009280
        /*0bf8*/ 	.word	0x00000000
        /*0bfc*/ 	.word	0x00000000
        /*0c00*/ 	.short	0x010a
        /*0c02*/ 	.byte	0xff
	.zero		1


	//   ....[176]....
        /*0c04*/ 	.word	0x000092e0
        /*0c08*/ 	.word	0x00000000
        /*0c0c*/ 	.word	0x00000000
        /*0c10*/ 	.short	0x010a
        /*0c12*/ 	.byte	0xff
	.zero		1


	//   ....[177]....
        /*0c14*/ 	.word	0x00009340
        /*0c18*/ 	.word	0x00000000
        /*0c1c*/ 	.word	0x00000000
        /*0c20*/ 	.short	0x010a
        /*0c22*/ 	.byte	0xff
	.zero		1


	//   ....[178]....
        /*0c24*/ 	.word	0x000093a0
        /*0c28*/ 	.word	0x00000000
        /*0c2c*/ 	.word	0x00000000
        /*0c30*/ 	.short	0x010a
        /*0c32*/ 	.byte	0xff
	.zero		1


	//   ....[179]....
        /*0c34*/ 	.word	0x00009400
        /*0c38*/ 	.word	0x00000000
        /*0c3c*/ 	.word	0x00000000
        /*0c40*/ 	.short	0x010a
        /*0c42*/ 	.byte	0xff
	.zero		1


	//   ....[180]....
        /*0c44*/ 	.word	0x00009460
        /*0c48*/ 	.word	0x00000000
        /*0c4c*/ 	.word	0x00000000
        /*0c50*/ 	.short	0x010a
        /*0c52*/ 	.byte	0xff
	.zero		1


	//   ....[181]....
        /*0c54*/ 	.word	0x000094c0
        /*0c58*/ 	.word	0x00000000
        /*0c5c*/ 	.word	0x00000000
        /*0c60*/ 	.short	0x010a
        /*0c62*/ 	.byte	0xff
	.zero		1


	//   ....[182]....
        /*0c64*/ 	.word	0x00009520
        /*0c68*/ 	.word	0x00000000
        /*0c6c*/ 	.word	0x00000000
        /*0c70*/ 	.short	0x010a
        /*0c72*/ 	.byte	0xff
	.zero		1


	//   ....[183]....
        /*0c74*/ 	.word	0x00009580
        /*0c78*/ 	.word	0x00000000
        /*0c7c*/ 	.word	0x00000000
        /*0c80*/ 	.short	0x010a
        /*0c82*/ 	.byte	0xff
	.zero		1


	//   ....[184]....
        /*0c84*/ 	.word	0x000095e0
        /*0c88*/ 	.word	0x00000000
        /*0c8c*/ 	.word	0x00000000
        /*0c90*/ 	.short	0x010a
        /*0c92*/ 	.byte	0xff
	.zero		1


	//   ....[185]....
        /*0c94*/ 	.word	0x00009640
        /*0c98*/ 	.word	0x00000000
        /*0c9c*/ 	.word	0x00000000
        /*0ca0*/ 	.short	0x010a
        /*0ca2*/ 	.byte	0xff
	.zero		1


	//   ....[186]....
        /*0ca4*/ 	.word	0x000096a0
        /*0ca8*/ 	.word	0x00000000
        /*0cac*/ 	.word	0x00000000
        /*0cb0*/ 	.short	0x010a
        /*0cb2*/ 	.byte	0xff
	.zero		1


	//   ....[187]....
        /*0cb4*/ 	.word	0x00009700
        /*0cb8*/ 	.word	0x00000000
        /*0cbc*/ 	.word	0x00000000
        /*0cc0*/ 	.short	0x010a
        /*0cc2*/ 	.byte	0xff
	.zero		1


	//   ....[188]....
        /*0cc4*/ 	.word	0x00009760
        /*0cc8*/ 	.word	0x00000000
        /*0ccc*/ 	.word	0x00000000
        /*0cd0*/ 	.short	0x010a
        /*0cd2*/ 	.byte	0xff
	.zero		1


	//   ....[189]....
        /*0cd4*/ 	.word	0x000097c0
        /*0cd8*/ 	.word	0x00000000
        /*0cdc*/ 	.word	0x00000000
        /*0ce0*/ 	.short	0x010a
        /*0ce2*/ 	.byte	0xff
	.zero		1


	//   ....[190]....
        /*0ce4*/ 	.word	0x00009820
        /*0ce8*/ 	.word	0x00000000
        /*0cec*/ 	.word	0x00000000
        /*0cf0*/ 	.short	0x010a
        /*0cf2*/ 	.byte	0xff
	.zero		1


	//   ....[191]....
        /*0cf4*/ 	.word	0x00009870
        /*0cf8*/ 	.word	0x00000002
        /*0cfc*/ 	.word	0x00000230
        /*0d00*/ 	.short	0x010a
        /*0d02*/ 	.byte	0xff
	.zero		1


	//   ....[192]....
        /*0d04*/ 	.word	0x000098d0
        /*0d08*/ 	.word	0x00000002
        /*0d0c*/ 	.word	0x000001e0
        /*0d10*/ 	.short	0x010a
        /*0d12*/ 	.byte	0xff
	.zero		1


	//   ....[193]....
        /*0d14*/ 	.word	0x00009920
        /*0d18*/ 	.word	0x00000002
        /*0d1c*/ 	.word	0x000001d0
        /*0d20*/ 	.short	0x010a
        /*0d22*/ 	.byte	0xff
	.zero		1


	//   ....[194]....
        /*0d24*/ 	.word	0x00009980
        /*0d28*/ 	.word	0x00000000
        /*0d2c*/ 	.word	0x000001e0
        /*0d30*/ 	.short	0x010a
        /*0d32*/ 	.byte	0xff
	.zero		1


	//   ....[195]....
        /*0d34*/ 	.word	0x000099e0
        /*0d38*/ 	.word	0x00000000
        /*0d3c*/ 	.word	0x00000008
        /*0d40*/ 	.short	0x010a
        /*0d42*/ 	.byte	0xff
	.zero		1


	//   ....[196]....
        /*0d44*/ 	.word	0x00009ac0
        /*0d48*/ 	.word	0x00000000
        /*0d4c*/ 	.word	0x00000008
        /*0d50*/ 	.short	0x010a
        /*0d52*/ 	.byte	0xff
	.zero		1


	//   ....[197]....
        /*0d54*/ 	.word	0x00009b10
        /*0d58*/ 	.word	0x00000000
        /*0d5c*/ 	.word	0x000001d0
        /*0d60*/ 	.short	0x010a
        /*0d62*/ 	.byte	0xff
	.zero		1


	//   ....[198]....
        /*0d64*/ 	.word	0x00009b70
        /*0d68*/ 	.word	0x00000000
        /*0d6c*/ 	.word	0x00000210
        /*0d70*/ 	.short	0x010a
        /*0d72*/ 	.byte	0xff
	.zero		1


	//   ....[199]....
        /*0d74*/ 	.word	0x00009bd0
        /*0d78*/ 	.word	0x00000000
        /*0d7c*/ 	.word	0x00000000
        /*0d80*/ 	.short	0x010a
        /*0d82*/ 	.byte	0xff
	.zero		1


	//   ....[200]....
        /*0d84*/ 	.word	0x00009c30
        /*0d88*/ 	.word	0x00000000
        /*0d8c*/ 	.word	0x00000000
        /*0d90*/ 	.short	0x010a
        /*0d92*/ 	.byte	0xff
	.zero		1


	//   ....[201]....
        /*0d94*/ 	.word	0x00009c90
        /*0d98*/ 	.word	0x00000000
        /*0d9c*/ 	.word	0x00000000
        /*0da0*/ 	.short	0x010a
        /*0da2*/ 	.byte	0xff
	.zero		1


	//   ....[202]....
        /*0da4*/ 	.word	0x00009cf0
        /*0da8*/ 	.word	0x00000000
        /*0dac*/ 	.word	0x00000000
        /*0db0*/ 	.short	0x010a
        /*0db2*/ 	.byte	0xff
	.zero		1


	//   ....[203]....
        /*0db4*/ 	.word	0x00009d50
        /*0db8*/ 	.word	0x00000000
        /*0dbc*/ 	.word	0x00000250
        /*0dc0*/ 	.short	0x010a
        /*0dc2*/ 	.byte	0xff
	.zero		1


	//   ....[204]....
        /*0dc4*/ 	.word	0x00009da0
        /*0dc8*/ 	.word	0x0000000c
        /*0dcc*/ 	.word	0x000001d0
        /*0dd0*/ 	.short	0x010a
        /*0dd2*/ 	.byte	0xff
	.zero		1


	//   ....[205]....
        /*0dd4*/ 	.word	0x00009e00
        /*0dd8*/ 	.word	0x00000000
        /*0ddc*/ 	.word	0x000001c8
        /*0de0*/ 	.short	0x010a
        /*0de2*/ 	.byte	0xff
	.zero		1


	//   ....[206]....
        /*0de4*/ 	.word	0x00009e60
        /*0de8*/ 	.word	0x00000000
        /*0dec*/ 	.word	0x000001b0
        /*0df0*/ 	.short	0x010a
        /*0df2*/ 	.byte	0xff
	.zero		1


	//   ....[207]....
        /*0df4*/ 	.word	0x00009ec0
        /*0df8*/ 	.word	0x00000000
        /*0dfc*/ 	.word	0x000001b8
        /*0e00*/ 	.short	0x010a
        /*0e02*/ 	.byte	0xff
	.zero		1


	//   ....[208]....
        /*0e04*/ 	.word	0x00009f20
        /*0e08*/ 	.word	0x00000000
        /*0e0c*/ 	.word	0x000001b0
        /*0e10*/ 	.short	0x010a
        /*0e12*/ 	.byte	0xff
	.zero		1


	//   ....[209]....
        /*0e14*/ 	.word	0x00009f70
        /*0e18*/ 	.word	0x00000003
        /*0e1c*/ 	.word	0x000001d0
        /*0e20*/ 	.short	0x010a
        /*0e22*/ 	.byte	0xff
	.zero		1


	//   ....[210]....
        /*0e24*/ 	.word	0x00009fc0
        /*0e28*/ 	.word	0x00000003
        /*0e2c*/ 	.word	0x000001a0
        /*0e30*/ 	.short	0x010a
        /*0e32*/ 	.byte	0xff
	.zero		1


	//   ....[211]....
        /*0e34*/ 	.word	0x0000a010
        /*0e38*/ 	.word	0x0000005a
        /*0e3c*/ 	.word	0x000001f0
        /*0e40*/ 	.short	0x010a
        /*0e42*/ 	.byte	0xff
	.zero		1


	//   ....[212]....
        /*0e44*/ 	.word	0x0000a060
        /*0e48*/ 	.word	0x0000006d
        /*0e4c*/ 	.word	0x000001a0
        /*0e50*/ 	.short	0x010a
        /*0e52*/ 	.byte	0xff
	.zero		1


	//----- nvinfo : EIATTR_NUM_MBARRIERS
	.align		4
.L_47:
        /*0e54*/ 	.byte	0x03, 0x38
        /*0e56*/ 	.short	0x004b


	//----- nvinfo : EIATTR_EXIT_INSTR_OFFSETS
	.align		4
        /*0e58*/ 	.byte	0x04, 0x1c
        /*0e5a*/ 	.short	(.L_49 - .L_48)


	//   ....[0]....
.L_48:
        /*0e5c*/ 	.word	0x00003a10


	//   ....[1]....
        /*0e60*/ 	.word	0x00003f00


	//   ....[2]....
        /*0e64*/ 	.word	0x00003f60


	//   ....[3]....
        /*0e68*/ 	.word	0x00005200


	//   ....[4]....
        /*0e6c*/ 	.word	0x000060e0


	//   ....[5]....
        /*0e70*/ 	.word	0x00006120


	//   ....[6]....
        /*0e74*/ 	.word	0x00008da0


	//----- nvinfo : EIATTR_MAX_THREADS
	.align		4
.L_49:
        /*0e78*/ 	.byte	0x04, 0x05
        /*0e7a*/ 	.short	(.L_51 - .L_50)
.L_50:
        /*0e7c*/ 	.word	0x00000100
        /*0e80*/ 	.word	0x00000001
        /*0e84*/ 	.word	0x00000001


	//----- nvinfo : EIATTR_CRS_STACK_SIZE
	.align		4
.L_51:
        /*0e88*/ 	.byte	0x04, 0x1e
        /*0e8a*/ 	.short	(.L_53 - .L_52)
.L_52:
        /*0e8c*/ 	.word	0x00000000


	//----- nvinfo : EIATTR_CBANK_PARAM_SIZE
	.align		4
.L_53:
        /*0e90*/ 	.byte	0x03, 0x19
        /*0e92*/ 	.short	0x0800


	//----- nvinfo : EIATTR_PARAM_CBANK
	.align		4
        /*0e94*/ 	.byte	0x04, 0x0a
        /*0e96*/ 	.short	(.L_55 - .L_54)
	.align		4
.L_54:
        /*0e98*/ 	.word	index@(.nv.constant0._ZN7cutlass13device_kernelINS_4gemm6kernel13GemmUniversalIN4cute5tupleIJiiiiEEENS1_10collective13CollectiveMmaINS1_35MainloopSm100TmaUmmaWarpSpecializedILi26ELi2ELi4ENS5_IJNS4_1CILi2EEESB_NSA_ILi1EEEEEEEENS5_IJNSA_ILi128EEESF_NSA_ILi64EEEEEENS_12float_e5m2_tENS5_IJlSC_lEEESI_SJ_NS4_8TiledMMAINS4_8MMA_AtomIJNS4_10MMA_TraitsINS4_25SM100_MMA_F8F6F4_2x1SM_SSEJSI_SI_fSF_SF_NS4_17integral_constantINS4_4UMMA5MajorELSQ_0EEESR_NSO_INSP_7ScaleInELSS_0EEEST_EEEEEENS4_6LayoutINS5_IJSC_SC_SC_EEENS5_IJNSA_ILi0EEESY_SY_EEEEENS5_IJNS4_10UnderscoreES11_S11_EEEEENS4_28SM100_TMA_2SM_LOAD_MULTICASTENS4_14ComposedLayoutINS4_7SwizzleILi2ELi4ELi3EEENS4_18smem_ptr_flag_bitsILi8EEENSW_INS5_IJNSA_ILi8EEESG_EEENS5_IJSG_SC_EEEEEEEvNS4_8identityENS4_18SM100_TMA_2SM_LOADES1E_vS1F_EENS_8epilogue10collective18CollectiveEpilogueINS1I_23Sm100TmaWarpSpecializedILi2ELi2ELi32ELb0ELb0EEEJNS5_IJSG_SF_SG_EEENS5_IJNSW_ISG_SC_EENSW_INS5_IJNSA_ILi32EEESB_EEENS5_IJSC_SG_EEEEEEEESI_SJ_SI_SJ_NS1I_6fusion15FusionCallbacksIS1M_NS1U_17LinearCombinationISI_fSI_fLNS_15FloatRoundStyleE2EEES1N_S1T_JEEENS4_5SM1004TMEM4LOAD26SM100_TMEM_LOAD_32dp32b32xENS4_13SM90_TMA_LOADENS15_INS16_ILi1ELi4ELi3EEES19_NSW_INS5_IJS1A_S1P_EEENS5_IJS1P_SC_EEEEEEENS4_39AutoVectorizingCopyWithAssumedAlignmentILi128EEENS4_14SM90_TMA_STOREES29_S2B_S2B_EEEvvEEEEvNT_6ParamsE)
        /*0e9c*/ 	.short	0x0380
        /*0e9e*/ 	.short	0x0800


	//----- nvinfo : EIATTR_SW_WAR
	.align		4
.L_55:
        /*0ea0*/ 	.byte	0x04, 0x36
        /*0ea2*/ 	.short	(.L_57 - .L_56)
.L_56:
        /*0ea4*/ 	.word	0x00000008
.L_57:


//--------------------- .nv.callgraph             --------------------------
	.section	.nv.callgraph,"",@"SHT_CUDA_CALLGRAPH"
	.align	4
	.sectionentsize	8
	.align		4
        /*0000*/ 	.word	0x00000000
	.align		4
        /*0004*/ 	.word	0xffffffff
	.align		4
        /*0008*/ 	.word	index@(_ZN7cutlass13device_kernelINS_4gemm6kernel13GemmUniversalIN4cute5tupleIJiiiiEEENS1_10collective13CollectiveMmaINS1_35MainloopSm100TmaUmmaWarpSpecializedILi26ELi2ELi4ENS5_IJNS4_1CILi2EEESB_NSA_ILi1EEEEEEEENS5_IJNSA_ILi128EEESF_NSA_ILi64EEEEEENS_12float_e5m2_tENS5_IJlSC_lEEESI_SJ_NS4_8TiledMMAINS4_8MMA_AtomIJNS4_10MMA_TraitsINS4_25SM100_MMA_F8F6F4_2x1SM_SSEJSI_SI_fSF_SF_NS4_17integral_constantINS4_4UMMA5MajorELSQ_0EEESR_NSO_INSP_7ScaleInELSS_0EEEST_EEEEEENS4_6LayoutINS5_IJSC_SC_SC_EEENS5_IJNSA_ILi0EEESY_SY_EEEEENS5_IJNS4_10UnderscoreES11_S11_EEEEENS4_28SM100_TMA_2SM_LOAD_MULTICASTENS4_14ComposedLayoutINS4_7SwizzleILi2ELi4ELi3EEENS4_18smem_ptr_flag_bitsILi8EEENSW_INS5_IJNSA_ILi8EEESG_EEENS5_IJSG_SC_EEEEEEEvNS4_8identityENS4_18SM100_TMA_2SM_LOADES1E_vS1F_EENS_8epilogue10collective18CollectiveEpilogueINS1I_23Sm100TmaWarpSpecializedILi2ELi2ELi32ELb0ELb0EEEJNS5_IJSG_SF_SG_EEENS5_IJNSW_ISG_SC_EENSW_INS5_IJNSA_ILi32EEESB_EEENS5_IJSC_SG_EEEEEEEESI_SJ_SI_SJ_NS1I_6fusion15FusionCallbacksIS1M_NS1U_17LinearCombinationISI_fSI_fLNS_15FloatRoundStyleE2EEES1N_S1T_JEEENS4_5SM1004TMEM4LOAD26SM100_TMEM_LOAD_32dp32b32xENS4_13SM90_TMA_LOADENS15_INS16_ILi1ELi4ELi3EEES19_NSW_INS5_IJS1A_S1P_EEENS5_IJS1P_SC_EEEEEEENS4_39AutoVectorizingCopyWithAssumedAlignmentILi128EEENS4_14SM90_TMA_STOREES29_S2B_S2B_EEEvvEEEEvNT_6ParamsE)
	.align		4
        /*000c*/ 	.word	index@(__assertfail)
	.align		4
        /*0010*/ 	.word	0x00000000
	.align		4
        /*0014*/ 	.word	0xfffffffe
	.align		4
        /*0018*/ 	.word	0x00000000
	.align		4
        /*001c*/ 	.word	0xfffffffd
	.align		4
        /*0020*/ 	.word	0x00000000
	.align		4
        /*0024*/ 	.word	0xfffffffc


//--------------------- .nv.constant4             --------------------------
	.section	.nv.constant4,"a",@progbits
	.align	8
	.align		8
.nv.constant4:
        /*0000*/ 	.dword	__assertfail
	.align		8
        /*0008*/ 	.dword	__unnamed_1
	.align		8
        /*0010*/ 	.dword	__unnamed_2
	.align		8
        /*0018*/ 	.dword	_ZN39_INTERNAL_b696bf28_4_k_cu_3c2e89b0_97854cuda3std3__45__cpo5beginE
	.align		8
        /*0020*/ 	.dword	_ZN39_INTERNAL_b696bf28_4_k_cu_3c2e89b0_97854cuda3std3__45__cpo3endE
	.align		8
        /*0028*/ 	.dword	_ZN39_INTERNAL_b696bf28_4_k_cu_3c2e89b0_97854cuda3std3__45__cpo6cbeginE
	.align		8
        /*0030*/ 	.dword	_ZN39_INTERNAL_b696bf28_4_k_cu_3c2e89b0_97854cuda3std3__45__cpo4cendE
	.align		8
        /*0038*/ 	.dword	_ZN39_INTERNAL_b696bf28_4_k_cu_3c2e89b0_97854cuda3std3__441_GLOBAL__N__b696bf28_4_k_cu_3c2e89b0_97856ignoreE
	.align		8
        /*0040*/ 	.dword	_ZN39_INTERNAL_b696bf28_4_k_cu_3c2e89b0_97854cuda3std3__419piecewise_constructE
	.align		8
        /*0048*/ 	.dword	_ZN39_INTERNAL_b696bf28_4_k_cu_3c2e89b0_97854cuda3std3__48in_placeE
	.align		8
        /*0050*/ 	.dword	_ZN39_INTERNAL_b696bf28_4_k_cu_3c2e89b0_97854cuda3std6ranges3__45__cpo4swapE
	.align		8
        /*0058*/ 	.dword	_ZN39_INTERNAL_b696bf28_4_k_cu_3c2e89b0_97854cuda3std6ranges3__45__cpo9iter_moveE
	.align		8
        /*0060*/ 	.dword	_ZN39_INTERNAL_b696bf28_4_k_cu_3c2e89b0_97854cute7productE
	.align		8
        /*0068*/ 	.dword	_ZN39_INTERNAL_b696bf28_4_k_cu_3c2e89b0_97854cute1_E
	.align		8
        /*0070*/ 	.dword	$str$25
	.align		8
        /*0078*/ 	.dword	$str$26
	.align		8
        /*0080*/ 	.dword	$str$27
	.align		8
        /*0088*/ 	.dword	$str$28


//--------------------- .text._ZN7cutlass13device_kernelINS_4gemm6kernel13GemmUniversalIN4cute5tupleIJiiiiEEENS1_10collective13CollectiveMmaINS1_35MainloopSm100TmaUmmaWarpSpecializedILi26ELi2ELi4ENS5_IJNS4_1CILi2EEESB_NSA_ILi1EEEEEEEENS5_IJNSA_ILi128EEESF_NSA_ILi64EEEEEENS_12float_e5m2_tENS5_IJlSC_lEEESI_SJ_NS4_8TiledMMAINS4_8MMA_AtomIJNS4_10MMA_TraitsINS4_25SM100_MMA_F8F6F4_2x1SM_SSEJSI_SI_fSF_SF_NS4_17integral_constantINS4_4UMMA5MajorELSQ_0EEESR_NSO_INSP_7ScaleInELSS_0EEEST_EEEEEENS4_6LayoutINS5_IJSC_SC_SC_EEENS5_IJNSA_ILi0EEESY_SY_EEEEENS5_IJNS4_10UnderscoreES11_S11_EEEEENS4_28SM100_TMA_2SM_LOAD_MULTICASTENS4_14ComposedLayoutINS4_7SwizzleILi2ELi4ELi3EEENS4_18smem_ptr_flag_bitsILi8EEENSW_INS5_IJNSA_ILi8EEESG_EEENS5_IJSG_SC_EEEEEEEvNS4_8identityENS4_18SM100_TMA_2SM_LOADES1E_vS1F_EENS_8epilogue10collective18CollectiveEpilogueINS1I_23Sm100TmaWarpSpecializedILi2ELi2ELi32ELb0ELb0EEEJNS5_IJSG_SF_SG_EEENS5_IJNSW_ISG_SC_EENSW_INS5_IJNSA_ILi32EEESB_EEENS5_IJSC_SG_EEEEEEEESI_SJ_SI_SJ_NS1I_6fusion15FusionCallbacksIS1M_NS1U_17LinearCombinationISI_fSI_fLNS_15FloatRoundStyleE2EEES1N_S1T_JEEENS4_5SM1004TMEM4LOAD26SM100_TMEM_LOAD_32dp32b32xENS4_13SM90_TMA_LOADENS15_INS16_ILi1ELi4ELi3EEES19_NSW_INS5_IJS1A_S1P_EEENS5_IJS1P_SC_EEEEEEENS4_39AutoVectorizingCopyWithAssumedAlignmentILi128EEENS4_14SM90_TMA_STOREES29_S2B_S2B_EEEvvEEEEvNT_6ParamsE --------------------------
	.section	.text._ZN7cutlass13device_kernelINS_4gemm6kernel13GemmUniversalIN4cute5tupleIJiiiiEEENS1_10collective13CollectiveMmaINS1_35MainloopSm100TmaUmmaWarpSpecializedILi26ELi2ELi4ENS5_IJNS4_1CILi2EEESB_NSA_ILi1EEEEEEEENS5_IJNSA_ILi128EEESF_NSA_ILi64EEEEEENS_12float_e5m2_tENS5_IJlSC_lEEESI_SJ_NS4_8TiledMMAINS4_8MMA_AtomIJNS4_10MMA_TraitsINS4_25SM100_MMA_F8F6F4_2x1SM_SSEJSI_SI_fSF_SF_NS4_17integral_constantINS4_4UMMA5MajorELSQ_0EEESR_NSO_INSP_7ScaleInELSS_0EEEST_EEEEEENS4_6LayoutINS5_IJSC_SC_SC_EEENS5_IJNSA_ILi0EEESY_SY_EEEEENS5_IJNS4_10UnderscoreES11_S11_EEEEENS4_28SM100_TMA_2SM_LOAD_MULTICASTENS4_14ComposedLayoutINS4_7SwizzleILi2ELi4ELi3EEENS4_18smem_ptr_flag_bitsILi8EEENSW_INS5_IJNSA_ILi8EEESG_EEENS5_IJSG_SC_EEEEEEEvNS4_8identityENS4_18SM100_TMA_2SM_LOADES1E_vS1F_EENS_8epilogue10collective18CollectiveEpilogueINS1I_23Sm100TmaWarpSpecializedILi2ELi2ELi32ELb0ELb0EEEJNS5_IJSG_SF_SG_EEENS5_IJNSW_ISG_SC_EENSW_INS5_IJNSA_ILi32EEESB_EEENS5_IJSC_SG_EEEEEEEESI_SJ_SI_SJ_NS1I_6fusion15FusionCallbacksIS1M_NS1U_17LinearCombinationISI_fSI_fLNS_15FloatRoundStyleE2EEES1N_S1T_JEEENS4_5SM1004TMEM4LOAD26SM100_TMEM_LOAD_32dp32b32xENS4_13SM90_TMA_LOADENS15_INS16_ILi1ELi4ELi3EEES19_NSW_INS5_IJS1A_S1P_EEENS5_IJS1P_SC_EEEEEEENS4_39AutoVectorizingCopyWithAssumedAlignmentILi128EEENS4_14SM90_TMA_STOREES29_S2B_S2B_EEEvvEEEEvNT_6ParamsE,"ax",@progbits
	.align	128
.text._ZN7cutlass13device_kernelINS_4gemm6kernel13GemmUniversalIN4cute5tupleIJiiiiEEENS1_10collective13CollectiveMmaINS1_35MainloopSm100TmaUmmaWarpSpecializedILi26ELi2ELi4ENS5_IJNS4_1CILi2EEESB_NSA_ILi1EEEEEEEENS5_IJNSA_ILi128EEESF_NSA_ILi64EEEEEENS_12float_e5m2_tENS5_IJlSC_lEEESI_SJ_NS4_8TiledMMAINS4_8MMA_AtomIJNS4_10MMA_TraitsINS4_25SM100_MMA_F8F6F4_2x1SM_SSEJSI_SI_fSF_SF_NS4_17integral_constantINS4_4UMMA5MajorELSQ_0EEESR_NSO_INSP_7ScaleInELSS_0EEEST_EEEEEENS4_6LayoutINS5_IJSC_SC_SC_EEENS5_IJNSA_ILi0EEESY_SY_EEEEENS5_IJNS4_10UnderscoreES11_S11_EEEEENS4_28SM100_TMA_2SM_LOAD_MULTICASTENS4_14ComposedLayoutINS4_7SwizzleILi2ELi4ELi3EEENS4_18smem_ptr_flag_bitsILi8EEENSW_INS5_IJNSA_ILi8EEESG_EEENS5_IJSG_SC_EEEEEEEvNS4_8identityENS4_18SM100_TMA_2SM_LOADES1E_vS1F_EENS_8epilogue10collective18CollectiveEpilogueINS1I_23Sm100TmaWarpSpecializedILi2ELi2ELi32ELb0ELb0EEEJNS5_IJSG_SF_SG_EEENS5_IJNSW_ISG_SC_EENSW_INS5_IJNSA_ILi32EEESB_EEENS5_IJSC_SG_EEEEEEEESI_SJ_SI_SJ_NS1I_6fusion15FusionCallbacksIS1M_NS1U_17LinearCombinationISI_fSI_fLNS_15FloatRoundStyleE2EEES1N_S1T_JEEENS4_5SM1004TMEM4LOAD26SM100_TMEM_LOAD_32dp32b32xENS4_13SM90_TMA_LOADENS15_INS16_ILi1ELi4ELi3EEES19_NSW_INS5_IJS1A_S1P_EEENS5_IJS1P_SC_EEEEEEENS4_39AutoVectorizingCopyWithAssumedAlignmentILi128EEENS4_14SM90_TMA_STOREES29_S2B_S2B_EEEvvEEEEvNT_6ParamsE:
        .type           _ZN7cutlass13device_kernelINS_4gemm6kernel13GemmUniversalIN4cute5tupleIJiiiiEEENS1_10collective13CollectiveMmaINS1_35MainloopSm100TmaUmmaWarpSpecializedILi26ELi2ELi4ENS5_IJNS4_1CILi2EEESB_NSA_ILi1EEEEEEEENS5_IJNSA_ILi128EEESF_NSA_ILi64EEEEEENS_12float_e5m2_tENS5_IJlSC_lEEESI_SJ_NS4_8TiledMMAINS4_8MMA_AtomIJNS4_10MMA_TraitsINS4_25SM100_MMA_F8F6F4_2x1SM_SSEJSI_SI_fSF_SF_NS4_17integral_constantINS4_4UMMA5MajorELSQ_0EEESR_NSO_INSP_7ScaleInELSS_0EEEST_EEEEEENS4_6LayoutINS5_IJSC_SC_SC_EEENS5_IJNSA_ILi0EEESY_SY_EEEEENS5_IJNS4_10UnderscoreES11_S11_EEEEENS4_28SM100_TMA_2SM_LOAD_MULTICASTENS4_14ComposedLayoutINS4_7SwizzleILi2ELi4ELi3EEENS4_18smem_ptr_flag_bitsILi8EEENSW_INS5_IJNSA_ILi8EEESG_EEENS5_IJSG_SC_EEEEEEEvNS4_8identityENS4_18SM100_TMA_2SM_LOADES1E_vS1F_EENS_8epilogue10collective18CollectiveEpilogueINS1I_23Sm100TmaWarpSpecializedILi2ELi2ELi32ELb0ELb0EEEJNS5_IJSG_SF_SG_EEENS5_IJNSW_ISG_SC_EENSW_INS5_IJNSA_ILi32EEESB_EEENS5_IJSC_SG_EEEEEEEESI_SJ_SI_SJ_NS1I_6fusion15FusionCallbacksIS1M_NS1U_17LinearCombinationISI_fSI_fLNS_15FloatRoundStyleE2EEES1N_S1T_JEEENS4_5SM1004TMEM4LOAD26SM100_TMEM_LOAD_32dp32b32xENS4_13SM90_TMA_LOADENS15_INS16_ILi1ELi4ELi3EEES19_NSW_INS5_IJS1A_S1P_EEENS5_IJS1P_SC_EEEEEEENS4_39AutoVectorizingCopyWithAssumedAlignmentILi128EEENS4_14SM90_TMA_STOREES29_S2B_S2B_EEEvvEEEEvNT_6ParamsE,@function
        .size           _ZN7cutlass13device_kernelINS_4gemm6kernel13GemmUniversalIN4cute5tupleIJiiiiEEENS1_10collective13CollectiveMmaINS1_35MainloopSm100TmaUmmaWarpSpecializedILi26ELi2ELi4ENS5_IJNS4_1CILi2EEESB_NSA_ILi1EEEEEEEENS5_IJNSA_ILi128EEESF_NSA_ILi64EEEEEENS_12float_e5m2_tENS5_IJlSC_lEEESI_SJ_NS4_8TiledMMAINS4_8MMA_AtomIJNS4_10MMA_TraitsINS4_25SM100_MMA_F8F6F4_2x1SM_SSEJSI_SI_fSF_SF_NS4_17integral_constantINS4_4UMMA5MajorELSQ_0EEESR_NSO_INSP_7ScaleInELSS_0EEEST_EEEEEENS4_6LayoutINS5_IJSC_SC_SC_EEENS5_IJNSA_ILi0EEESY_SY_EEEEENS5_IJNS4_10UnderscoreES11_S11_EEEEENS4_28SM100_TMA_2SM_LOAD_MULTICASTENS4_14ComposedLayoutINS4_7SwizzleILi2ELi4ELi3EEENS4_18smem_ptr_flag_bitsILi8EEENSW_INS5_IJNSA_ILi8EEESG_EEENS5_IJSG_SC_EEEEEEEvNS4_8identityENS4_18SM100_TMA_2SM_LOADES1E_vS1F_EENS_8epilogue10collective18CollectiveEpilogueINS1I_23Sm100TmaWarpSpecializedILi2ELi2ELi32ELb0ELb0EEEJNS5_IJSG_SF_SG_EEENS5_IJNSW_ISG_SC_EENSW_INS5_IJNSA_ILi32EEESB_EEENS5_IJSC_SG_EEEEEEEESI_SJ_SI_SJ_NS1I_6fusion15FusionCallbacksIS1M_NS1U_17LinearCombinationISI_fSI_fLNS_15FloatRoundStyleE2EEES1N_S1T_JEEENS4_5SM1004TMEM4LOAD26SM100_TMEM_LOAD_32dp32b32xENS4_13SM90_TMA_LOADENS15_INS16_ILi1ELi4ELi3EEES19_NSW_INS5_IJS1A_S1P_EEENS5_IJS1P_SC_EEEEEEENS4_39AutoVectorizingCopyWithAssumedAlignmentILi128EEENS4_14SM90_TMA_STOREES29_S2B_S2B_EEEvvEEEEvNT_6ParamsE,(.L_x_230 - _ZN7cutlass13device_kernelINS_4gemm6kernel13GemmUniversalIN4cute5tupleIJiiiiEEENS1_10collective13CollectiveMmaINS1_35MainloopSm100TmaUmmaWarpSpecializedILi26ELi2ELi4ENS5_IJNS4_1CILi2EEESB_NSA_ILi1EEEEEEEENS5_IJNSA_ILi128EEESF_NSA_ILi64EEEEEENS_12float_e5m2_tENS5_IJlSC_lEEESI_SJ_NS4_8TiledMMAINS4_8MMA_AtomIJNS4_10MMA_TraitsINS4_25SM100_MMA_F8F6F4_2x1SM_SSEJSI_SI_fSF_SF_NS4_17integral_constantINS4_4UMMA5MajorELSQ_0EEESR_NSO_INSP_7ScaleInELSS_0EEEST_EEEEEENS4_6LayoutINS5_IJSC_SC_SC_EEENS5_IJNSA_ILi0EEESY_SY_EEEEENS5_IJNS4_10UnderscoreES11_S11_EEEEENS4_28SM100_TMA_2SM_LOAD_MULTICASTENS4_14ComposedLayoutINS4_7SwizzleILi2ELi4ELi3EEENS4_18smem_ptr_flag_bitsILi8EEENSW_INS5_IJNSA_ILi8EEESG_EEENS5_IJSG_SC_EEEEEEEvNS4_8identityENS4_18SM100_TMA_2SM_LOADES1E_vS1F_EENS_8epilogue10collective18CollectiveEpilogueINS1I_23Sm100TmaWarpSpecializedILi2ELi2ELi32ELb0ELb0EEEJNS5_IJSG_SF_SG_EEENS5_IJNSW_ISG_SC_EENSW_INS5_IJNSA_ILi32EEESB_EEENS5_IJSC_SG_EEEEEEEESI_SJ_SI_SJ_NS1I_6fusion15FusionCallbacksIS1M_NS1U_17LinearCombinationISI_fSI_fLNS_15FloatRoundStyleE2EEES1N_S1T_JEEENS4_5SM1004TMEM4LOAD26SM100_TMEM_LOAD_32dp32b32xENS4_13SM90_TMA_LOADENS15_INS16_ILi1ELi4ELi3EEES19_NSW_INS5_IJS1A_S1P_EEENS5_IJS1P_SC_EEEEEEENS4_39AutoVectorizingCopyWithAssumedAlignmentILi128EEENS4_14SM90_TMA_STOREES29_S2B_S2B_EEEvvEEEEvNT_6ParamsE)
        .other          _ZN7cutlass13device_kernelINS_4gemm6kernel13GemmUniversalIN4cute5tupleIJiiiiEEENS1_10collective13CollectiveMmaINS1_35MainloopSm100TmaUmmaWarpSpecializedILi26ELi2ELi4ENS5_IJNS4_1CILi2EEESB_NSA_ILi1EEEEEEEENS5_IJNSA_ILi128EEESF_NSA_ILi64EEEEEENS_12float_e5m2_tENS5_IJlSC_lEEESI_SJ_NS4_8TiledMMAINS4_8MMA_AtomIJNS4_10MMA_TraitsINS4_25SM100_MMA_F8F6F4_2x1SM_SSEJSI_SI_fSF_SF_NS4_17integral_constantINS4_4UMMA5MajorELSQ_0EEESR_NSO_INSP_7ScaleInELSS_0EEEST_EEEEEENS4_6LayoutINS5_IJSC_SC_SC_EEENS5_IJNSA_ILi0EEESY_SY_EEEEENS5_IJNS4_10UnderscoreES11_S11_EEEEENS4_28SM100_TMA_2SM_LOAD_MULTICASTENS4_14ComposedLayoutINS4_7SwizzleILi2ELi4ELi3EEENS4_18smem_ptr_flag_bitsILi8EEENSW_INS5_IJNSA_ILi8EEESG_EEENS5_IJSG_SC_EEEEEEEvNS4_8identityENS4_18SM100_TMA_2SM_LOADES1E_vS1F_EENS_8epilogue10collective18CollectiveEpilogueINS1I_23Sm100TmaWarpSpecializedILi2ELi2ELi32ELb0ELb0EEEJNS5_IJSG_SF_SG_EEENS5_IJNSW_ISG_SC_EENSW_INS5_IJNSA_ILi32EEESB_EEENS5_IJSC_SG_EEEEEEEESI_SJ_SI_SJ_NS1I_6fusion15FusionCallbacksIS1M_NS1U_17LinearCombinationISI_fSI_fLNS_15FloatRoundStyleE2EEES1N_S1T_JEEENS4_5SM1004TMEM4LOAD26SM100_TMEM_LOAD_32dp32b32xENS4_13SM90_TMA_LOADENS15_INS16_ILi1ELi4ELi3EEES19_NSW_INS5_IJS1A_S1P_EEENS5_IJS1P_SC_EEEEEEENS4_39AutoVectorizingCopyWithAssumedAlignmentILi128EEENS4_14SM90_TMA_STOREES29_S2B_S2B_EEEvvEEEEvNT_6ParamsE,@"STO_CUDA_ENTRY STV_DEFAULT"
_ZN7cutlass13device_kernelINS_4gemm6kernel13GemmUniversalIN4cute5tupleIJiiiiEEENS1_10collective13CollectiveMmaINS1_35MainloopSm100TmaUmmaWarpSpecializedILi26ELi2ELi4ENS5_IJNS4_1CILi2EEESB_NSA_ILi1EEEEEEEENS5_IJNSA_ILi128EEESF_NSA_ILi64EEEEEENS_12float_e5m2_tENS5_IJlSC_lEEESI_SJ_NS4_8TiledMMAINS4_8MMA_AtomIJNS4_10MMA_TraitsINS4_25SM100_MMA_F8F6F4_2x1SM_SSEJSI_SI_fSF_SF_NS4_17integral_constantINS4_4UMMA5MajorELSQ_0EEESR_NSO_INSP_7ScaleInELSS_0EEEST_EEEEEENS4_6LayoutINS5_IJSC_SC_SC_EEENS5_IJNSA_ILi0EEESY_SY_EEEEENS5_IJNS4_10UnderscoreES11_S11_EEEEENS4_28SM100_TMA_2SM_LOAD_MULTICASTENS4_14ComposedLayoutINS4_7SwizzleILi2ELi4ELi3EEENS4_18smem_ptr_flag_bitsILi8EEENSW_INS5_IJNSA_ILi8EEESG_EEENS5_IJSG_SC_EEEEEEEvNS4_8identityENS4_18SM100_TMA_2SM_LOADES1E_vS1F_EENS_8epilogue10collective18CollectiveEpilogueINS1I_23Sm100TmaWarpSpecializedILi2ELi2ELi32ELb0ELb0EEEJNS5_IJSG_SF_SG_EEENS5_IJNSW_ISG_SC_EENSW_INS5_IJNSA_ILi32EEESB_EEENS5_IJSC_SG_EEEEEEEESI_SJ_SI_SJ_NS1I_6fusion15FusionCallbacksIS1M_NS1U_17LinearCombinationISI_fSI_fLNS_15FloatRoundStyleE2EEES1N_S1T_JEEENS4_5SM1004TMEM4LOAD26SM100_TMEM_LOAD_32dp32b32xENS4_13SM90_TMA_LOADENS15_INS16_ILi1ELi4ELi3EEES19_NSW_INS5_IJS1A_S1P_EEENS5_IJS1P_SC_EEEEEEENS4_39AutoVectorizingCopyWithAssumedAlignmentILi128EEENS4_14SM90_TMA_STOREES29_S2B_S2B_EEEvvEEEEvNT_6ParamsE:
[----:B------:R-:W1:Y:S01]  /*0000*/  LDC R1, c[0x0][0x37c] ;  /* 0x0000df00ff017b82 */ /* 0x000e620000000800 */
[----:B------:R-:W2:Y:S01]  /*0010*/  S2R R97, SR_TID.X ;  /* 0x0000000000617919 */ /* 0x000ea20000002100 */
[----:B------:R-:W3:Y:S06]  /*0020*/  LDCU.64 UR8, c[0x0][0x890] ;  /* 0x00011200ff0877ac */ /* 0x000eec0008000a00 */
[----:B------:R-:W4:Y:S01]  /*0030*/  S2UR UR46, SR_CgaCtaId ;  /* 0x00000000002e79c3 */ /* 0x000f220000008800 */
[----:B------:R-:W-:Y:S02]  /*0040*/  PRMT R86, RZ, 0x7610, R86 ;  /* 0x00007610ff567816 */ /* 0x000fe40000000056 */
[----:B------:R-:W-:Y:S01]  /*0050*/  ELECT P1, URZ, PT ;  /* 0x0000000000ff782f */ /* 0x000fe20003820000 */
[----:B---3--:R-:W-:-:S04]  /*0060*/  UISETP.NE.U32.AND UP0, UPT, UR8, URZ, UPT ;  /* 0x000000ff0800728c */ /* 0x008fc8000bf05070 */
[----:B------:R-:W-:Y:S02]  /*0070*/  UISETP.NE.AND.EX UP0, UPT, UR9, URZ, UPT, UP0 ;  /* 0x000000ff0900728c */ /* 0x000fe4000bf05300 */
[----:B----4-:R-:W-:Y:S02]  /*0080*/  ULOP3.LUT UR33, UR46, 0x1, URZ, 0xc0, !UPT ;  /* 0x000000012e217892 */ /* 0x010fe4000f8ec0ff */
[----:B------:R-:W-:Y:S01]  /*0090*/  ULOP3.LUT UR34, UR46, 0x1, URZ, 0x3c, !UPT ;  /* 0x000000012e227892 */ /* 0x000fe2000f8e3cff */
[----:B--2---:R-:W-:-:S05]  /*00a0*/  SHF.R.U32.HI R87, RZ, 0x5, R97 ;  /* 0x00000005ff577819 */ /* 0x004fca0000011661 */
[----:B------:R-:W2:Y:S02]  /*00b0*/  SHFL.IDX PT, R0, R87, RZ, 0x1f ;  /* 0x00001fff57007589 */ /* 0x000ea400000e0000 */
[----:B--2---:R-:W-:Y:S01]  /*00c0*/  R2UR UR25, R0 ;  /* 0x00000000001972ca */ /* 0x004fe200000e0000 */
[----:B-1----:R-:W-:-:S14]  /*00d0*/  BRA.U UP0, `(.L_x_0) ;  /* 0x0000000100307547 */ /* 0x002fdc000b800000 */
[----:B------:R-:W1:Y:S02]  /*00e0*/  LDCU.64 UR4, c[0x0][0x888] ;  /* 0x00011100ff0477ac */ /* 0x000e640008000a00 */
[----:B-1----:R-:W-:-:S04]  /*00f0*/  UISETP.NE.U32.AND UP0, UPT, UR4, URZ, UPT ;  /* 0x000000ff0400728c */ /* 0x002fc8000bf05070 */
[----:B------:R-:W-:-:S09]  /*0100*/  UISETP.NE.AND.EX UP0, UPT, UR5, URZ, UPT, UP0 ;  /* 0x000000ff0500728c */ /* 0x000fd2000bf05300 */
[----:B------:R-:W-:Y:S05]  /*0110*/  BRA.U !UP0, `(.L_x_1) ;  /* 0x0000000108147547 */ /* 0x000fea000b800000 */
[----:B------:R-:W1:Y:S01]  /*0120*/  LDC.64 R2, c[0x0][0x888] ;  /* 0x00022200ff027b82 */ /* 0x000e620000000a00 */
[----:B------:R-:W1:Y:S02]  /*0130*/  LDCU.64 UR4, c[0x0][0x358] ;  /* 0x00006b00ff0477ac */ /* 0x000e640008000a00 */
[----:B-1----:R1:W5:Y:S01]  /*0140*/  LDG.E R41, desc[UR4][R2.64] ;  /* 0x0000000402297981 */ /* 0x002362000c1e1900 */
[----:B------:R-:W-:Y:S01]  /*0150*/  HFMA2 R86, -RZ, RZ, 0, 5.9604644775390625e-08 ;  /* 0x00000001ff567431 */ /* 0x000fe200000001ff */
[----:B------:R-:W-:Y:S05]  /*0160*/  BRA `(.L_x_0) ;  /* 0x00000000000c7947 */ /* 0x000fea0003800000 */
.L_x_1:
[----:B------:R-:W1:Y:S01]  /*0170*/  LDCU UR4, c[0x0][0x880] ;  /* 0x00011000ff0477ac */ /* 0x000e620008000800 */
[----:B------:R-:W-:Y:S01]  /*0180*/  HFMA2 R86, -RZ, RZ, 0, 5.9604644775390625e-08 ;  /* 0x00000001ff567431 */ /* 0x000fe200000001ff */
[----:B-1----:R-:W-:-:S07]  /*0190*/  MOV R41, UR4 ;  /* 0x0000000400297c02 */ /* 0x002fce0008000f00 */
.L_x_0:
[----:B------:R-:W2:Y:S02]  /*01a0*/  LDCU.64 UR4, c[0x0][0x8b0] ;  /* 0x00011600ff0477ac */ /* 0x000ea40008000a00 */
[----:B--2---:R-:W-:-:S04]  /*01b0*/  UISETP.NE.U32.AND UP0, UPT, UR4, URZ, UPT ;  /* 0x000000ff0400728c */ /* 0x004fc8000bf05070 */
[----:B------:R-:W-:-:S09]  /*01c0*/  UISETP.NE.AND.EX UP0, UPT, UR5, URZ, UPT, UP0 ;  /* 0x000000ff0500728c */ /* 0x000fd2000bf05300 */
[----:B------:R-:W-:Y:S05]  /*01d0*/  BRA.U UP0, `(.L_x_2) ;  /* 0x0000000100287547 */ /* 0x000fea000b800000 */
[----:B------:R-:W2:Y:S02]  /*01e0*/  LDCU.64 UR4, c[0x0][0x8a8] ;  /* 0x00011500ff0477ac */ /* 0x000ea40008000a00 */
[----:B--2---:R-:W-:-:S04]  /*01f0*/  UISETP.NE.U32.AND UP0, UPT, UR4, URZ, UPT ;  /* 0x000000ff0400728c */ /* 0x004fc8000bf05070 */
[----:B------:R-:W-:-:S09]  /*0200*/  UISETP.NE.AND.EX UP0, UPT, UR5, URZ, UPT, UP0 ;  /* 0x000000ff0500728c */ /* 0x000fd2000bf05300 */
[----:B------:R-:W-:Y:S05]  /*0210*/  BRA.U !UP0, `(.L_x_3) ;  /* 0x0000000108107547 */ /* 0x000fea000b800000 */
[----:B------:R-:W2:Y:S01]  /*0220*/  LDC.64 R38, c[0x0][0x8a8] ;  /* 0x00022a00ff267b82 */ /* 0x000ea20000000a00 */
[----:B------:R-:W2:Y:S02]  /*0230*/  LDCU.64 UR4, c[0x0][0x358] ;  /* 0x00006b00ff0477ac */ /* 0x000ea40008000a00 */
[----:B--2---:R2:W5:Y:S01]  /*0240*/  LDG.E R38, desc[UR4][R38.64] ;  /* 0x0000000426267981 */ /* 0x004562000c1e1900 */
[----:B------:R-:W-:Y:S05]  /*0250*/  BRA `(.L_x_2) ;  /* 0x0000000000087947 */ /* 0x000fea0003800000 */
.L_x_3:
[----:B------:R-:W2:Y:S02]  /*0260*/  LDCU UR4, c[0x0][0x8a0] ;  /* 0x00011400ff0477ac */ /* 0x000ea40008000800 */
[----:B--2---:R-:W-:Y:S02]  /*0270*/  MOV R38, UR4 ;  /* 0x0000000400267c02 */ /* 0x004fe40008000f00 */
.L_x_2:
[----:B------:R-:W-:Y:S01]  /*0280*/  IMAD.U32 R0, RZ, RZ, UR25 ;  /* 0x00000019ff007e24 */ /* 0x000fe2000f8e00ff */
[----:B------:R-:W-:Y:S04]  /*0290*/  BSSY.RECONVERGENT B0, `(.L_x_4) ;  /* 0x000000c000007945 */ /* 0x000fe80003800200 */
[C---:B------:R-:W-:Y:S02]  /*02a0*/  ISETP.NE.OR P2, PT, R0.reuse, 0x1, !P1 ;  /* 0x000000010000780c */ /* 0x040fe40004f45670 */
[----:B------:R-:W-:-:S11]  /*02b0*/  ISETP.NE.OR P0, PT, R0, 0x3, !P1 ;  /* 0x000000030000780c */ /* 0x000fd60004f05670 */
[----:B------:R-:W-:Y:S05]  /*02c0*/  @P2 BRA `(.L_x_5) ;  /* 0x0000000000202947 */ /* 0x000fea0003800000 */
[----:B------:R-:W3:Y:S02]  /*02d0*/  LDCU.64 UR4, c[0x0][0x348] ;  /* 0x00006900ff0477ac */ /* 0x000ee40008000a00 */
[----:B---3--:R-:W-:Y:S02]  /*02e0*/  UIADD3 UR6, UP1, UPT, UR4, 0x80, URZ ;  /* 0x0000008004067890 */ /* 0x008fe4000ff3e0ff */
[----:B------:R-:W-:Y:S02]  /*02f0*/  UIADD3 UR4, UP0, UPT, UR4, 0x180, URZ ;  /* 0x0000018004047890 */ /* 0x000fe4000ff1e0ff */
[----:B------:R-:W-:Y:S02]  /*0300*/  UIADD3.X UR7, UPT, UPT, URZ, UR5, URZ, UP1, !UPT ;  /* 0x00000005ff077290 */ /* 0x000fe40008ffe4ff */
[----:B------:R-:W-:-:S07]  /*0310*/  UIADD3.X UR5, UPT, UPT, URZ, UR5, URZ, UP0, !UPT ;  /* 0x00000005ff057290 */ /* 0x000fce00087fe4ff */
[----:B------:R3:W-:Y:S02]  /*0320*/  UTMACCTL.PF [UR6] ;  /* 0x00000000060079b9 */ /* 0x0007e40008040000 */
[----:B------:R3:W-:Y:S02]  /*0330*/  UTMACCTL.PF [UR4] ;  /* 0x00000000040079b9 */ /* 0x0007e40008040000 */
[----:B---3--:R-:W-:Y:S01]  /*0340*/  NOP ;  /* 0x0000000000007918 */ /* 0x008fe20000000000 */
.L_x_5:
[----:B------:R-:W-:Y:S05]  /*0350*/  BSYNC.RECONVERGENT B0 ;  /* 0x0000000000007941 */ /* 0x000fea0003800200 */
.L_x_4:
[----:B------:R-:W-:Y:S04]  /*0360*/  BSSY.RECONVERGENT B0, `(.L_x_6) ;  /* 0x000000a000007945 */ /* 0x000fe80003800200 */
        /* <DEDUP_REMOVED lines=9> */
.L_x_7:
[----:B------:R-:W-:Y:S05]  /*0400*/  BSYNC.RECONVERGENT B0 ;  /* 0x0000000000007941 */ /* 0x000fea0003800200 */
.L_x_6:
[----:B------:R-:W3:Y:S01]  /*0410*/  LDCU.64 UR4, c[0x0][0x888] ;  /* 0x00011100ff0477ac */ /* 0x000ee20008000a00 */
[----:B------:R-:W-:Y:S02]  /*0420*/  UISETP.EQ.U32.AND UP1, UPT, UR8, URZ, UPT ;  /* 0x000000ff0800728c */ /* 0x000fe4000bf22070 */
[----:B------:R-:W-:Y:S02]  /*0430*/  UPLOP3.LUT UP3, UPT, UPT, UPT, UPT, 0x80, 0x8 ;  /* 0x000000000008789c */ /* 0x000fe40003f6f070 */
[----:B---3--:R-:W-:-:S04]  /*0440*/  UISETP.NE.U32.AND UP0, UPT, UR4, URZ, UPT ;  /* 0x000000ff0400728c */ /* 0x008fc8000bf05070 */
[----:B------:R-:W-:-:S04]  /*0450*/  UISETP.NE.AND.EX UP0, UPT, UR5, URZ, UPT, UP0 ;  /* 0x000000ff0500728c */ /* 0x000fc8000bf05300 */
[----:B------:R-:W-:-:S04]  /*0460*/  UISETP.EQ.OR.EX UP2, UPT, UR9, URZ, !UP0, UP1 ;  /* 0x000000ff0900728c */ /* 0x000fc8000c742710 */
[----:B------:R-:W-:-:S06]  /*0470*/  UP2UR UR4, UPR, URZ, 0x4 ;  /* 0x00000004ff047883 */ /* 0x000fcc0008000000 */
[----:B------:R-:W-:Y:S01]  /*0480*/  MOV R89, UR4 ;  /* 0x0000000400597c02 */ /* 0x000fe20008000f00 */
[----:B------:R-:W-:Y:S06]  /*0490*/  BRA.U !UP2, `(.L_x_8) ;  /* 0x000000010a207547 */ /* 0x000fec000b800000 */
[----:B------:R-:W-:Y:S01]  /*04a0*/  UISETP.NE.U32.AND UP1, UPT, UR8, URZ, UPT ;  /* 0x000000ff0800728c */ /* 0x000fe2000bf25070 */
[----:B-----5:R-:W-:Y:S01]  /*04b0*/  FSETP.NEU.AND P0, PT, R41, RZ, PT ;  /* 0x000000ff2900720b */ /* 0x020fe20003f0d000 */
[----:B------:R-:W-:Y:S02]  /*04c0*/  USEL UR4, URZ, 0xffffffff, UP0 ;  /* 0xffffffffff047887 */ /* 0x000fe40008000000 */
[----:B------:R-:W-:-:S10]  /*04d0*/  UISETP.NE.AND.EX UP1, UPT, UR9, URZ, UPT, UP1 ;  /* 0x000000ff0900728c */ /* 0x000fd4000bf25310 */
[----:B------:R-:W-:Y:S01]  /*04e0*/  VOTEU.ANY UP0, P0 ;  /* 0x0000000000ff7886 */ /* 0x000fe20000000100 */
[----:B------:R-:W-:-:S04]  /*04f0*/  @!UP1 USEL UR4, URZ, 0xffffffff, UP0 ;  /* 0xffffffffff049887 */ /* 0x000fc80008000000 */
[----:B------:R-:W-:-:S04]  /*0500*/  ULOP3.LUT UR4, UR4, 0x1, URZ, 0xc0, !UPT ;  /* 0x0000000104047892 */ /* 0x000fc8000f8ec0ff */
[----:B------:R-:W-:-:S11]  /*0510*/  UISETP.NE.U32.AND UP3, UPT, UR4, 0x1, UPT ;  /* 0x000000010400788c */ /* 0x000fd6000bf65070 */
.L_x_8:
[----:B------:R-:W3:Y:S01]  /*0520*/  SHFL.IDX PT, R0, R87, RZ, 0x1f ;  /* 0x00001fff57007589 */ /* 0x000ee200000e0000 */
[----:B------:R-:W-:-:S04]  /*0530*/  UISETP.NE.AND UP0, UPT, UR25, 0x2, UPT ;  /* 0x000000021900788c */ /* 0x000fc8000bf05270 */
[----:B------:R-:W-:Y:S02]  /*0540*/  UISETP.EQ.AND UP1, UPT, UR33, URZ, !UP0 ;  /* 0x000000ff2100728c */ /* 0x000fe4000c722270 */
[----:B------:R-:W-:-:S04]  /*0550*/  USEL UR41, URZ, 0x1, UP0 ;  /* 0x00000001ff297887 */ /* 0x000fc80008000000 */
[----:B------:R-:W-:Y:S02]  /*0560*/  PLOP3.LUT P3, PT, P1, PT, UP1, 0x80, 0x8 ;  /* 0x000000000008781c */ /* 0x000fe40000f6f018 */
[----:B---3--:R-:W-:-:S13]  /*0570*/  ISETP.NE.AND P0, PT, R0, RZ, PT ;  /* 0x000000ff0000720c */ /* 0x008fda0003f05270 */
[----:B------:R-:W-:Y:S05]  /*0580*/  @P0 BRA `(.L_x_9) ;  /* 0x0000000400100947 */ /* 0x000fea0003800000 */
[----:B------:R-:W-:Y:S01]  /*0590*/  ELECT P0, URZ, PT ;  /* 0x0000000000ff782f */ /* 0x000fe20003800000 */
[----:B------:R-:W-:-:S12]  /*05a0*/  BSSY.RECONVERGENT B0, `(.L_x_9) ;  /* 0x0000042000007945 */ /* 0x000fd80003800200 */
[----:B------:R-:W-:Y:S05]  /*05b0*/  @!P0 BRA `(.L_x_10) ;  /* 0x0000000400008947 */ /* 0x000fea0003800000 */
[----:B------:R-:W-:Y:S01]  /*05c0*/  UMOV UR4, 0x400 ;  /* 0x0000040000047882 */ /* 0x000fe20000000000 */
[----:B------:R-:W-:Y:S01]  /*05d0*/  UMOV UR8, 0x1 ;  /* 0x0000000100087882 */ /* 0x000fe20000000000 */
[----:B------:R-:W-:Y:S01]  /*05e0*/  UMOV UR6, 0x2 ;  /* 0x0000000200067882 */ /* 0x000fe20000000000 */
[----:B------:R-:W-:Y:S02]  /*05f0*/  ULEA UR4, UR46, UR4, 0x18 ;  /* 0x000000042e047291 */ /* 0x000fe4000f8ec0ff */
[----:B------:R-:W-:-:S04]  /*0600*/  UIADD3 UR8, UPT, UPT, -UR8, 0x100000, URZ ;  /* 0x0010000008087890 */ /* 0x000fc8000fffe1ff */
[----:B------:R-:W-:Y:S02]  /*0610*/  USHF.L.U32 UR9, UR8, 0xb, URZ ;  /* 0x0000000b08097899 */ /* 0x000fe400080006ff */
[----:B------:R-:W-:Y:S02]  /*0620*/  USHF.L.U32 UR8, UR8, 0x1, URZ ;  /* 0x0000000108087899 */ /* 0x000fe400080006ff */
[----:B------:R-:W-:-:S04]  /*0630*/  UIADD3 UR6, UPT, UPT, -UR6, 0x100000, URZ ;  /* 0x0010000006067890 */ /* 0x000fc8000fffe1ff */
[----:B------:R-:W-:Y:S02]  /*0640*/  USHF.L.U32 UR7, UR6, 0xb, URZ ;  /* 0x0000000b06077899 */ /* 0x000fe400080006ff */
[----:B------:R-:W-:Y:S01]  /*0650*/  USHF.L.U32 UR6, UR6, 0x1, URZ ;  /* 0x0000000106067899 */ /* 0x000fe200080006ff */
[----:B------:R-:W3:Y:S03]  /*0660*/  FENCE.VIEW.ASYNC.S ;  /* 0x00000000000073c6 */ /* 0x000ee60000000000 */
[----:B---3--:R3:W4:Y:S08]  /*0670*/  SYNCS.EXCH.64 URZ, [UR4], UR8 ;  /* 0x0000000804ff75b2 */ /* 0x0087300008000100 */
[----:B------:R3:W1:Y:S01]  /*0680*/  SYNCS.EXCH.64 URZ, [UR4+0xd0], UR6 ;  /* 0x0000d00604ff75b2 */ /* 0x0006620008000100 */
        /* <DEDUP_REMOVED lines=49> */
[----:B------:R3:W1:Y:S02]  /*09a0*/  SYNCS.EXCH.64 URZ, [UR4+0x198], UR6 ;  /* 0x0001980604ff75b2 */ /* 0x0006640008000100 */
[----:B---34-:R-:W-:Y:S01]  /*09b0*/  NOP ;  /* 0x0000000000007918 */ /* 0x018fe20000000000 */
.L_x_10:
[----:B------:R-:W-:Y:S05]  /*09c0*/  BSYNC.RECONVERGENT B0 ;  /* 0x0000000000007941 */ /* 0x000fea0003800200 */
.L_x_9:
[----:B------:R-:W3:Y:S01]  /*09d0*/  SHFL.IDX PT, R0, R87, RZ, 0x1f ;  /* 0x00001fff57007589 */ /* 0x000ee200000e0000 */
[----:B------:R-:W-:Y:S01]  /*09e0*/  NOP ;  /* 0x0000000000007918 */ /* 0x000fe20000000000 */
[----:B---3--:R-:W-:-:S13]  /*09f0*/  ISETP.NE.AND P0, PT, R0, 0x1, PT ;  /* 0x000000010000780c */ /* 0x008fda0003f05270 */
[----:B------:R-:W-:Y:S05]  /*0a00*/  @P0 BRA `(.L_x_11) ;  /* 0x0000000000440947 */ /* 0x000fea0003800000 */
        /* <DEDUP_REMOVED lines=10> */
[----:B------:R-:W-:Y:S01]  /*0ab0*/  ELECT P0, URZ, PT ;  /* 0x0000000000ff782f */ /* 0x000fe20003800000 */
[----:B------:R-:W3:Y:S02]  /*0ac0*/  FENCE.VIEW.ASYNC.S ;  /* 0x00000000000073c6 */ /* 0x000ee40000000000 */
[----:B---3--:R3:W4:Y:S08]  /*0ad0*/  SYNCS.EXCH.64 URZ, [UR4+0x1a0], UR8 ;  /* 0x0001a00804ff75b2 */ /* 0x0087300008000100 */
[----:B------:R3:W1:Y:S01]  /*0ae0*/  SYNCS.EXCH.64 URZ, [UR4+0x1b0], UR6 ;  /* 0x0001b00604ff75b2 */ /* 0x0006620008000100 */
[----:B------:R3:W1:Y:S01]  /*0af0*/  SYNCS.EXCH.64 URZ, [UR4+0x1a8], UR8 ;  /* 0x0001a80804ff75b2 */ /* 0x0006620008000100 */
[----:B------:R3:W1:Y:S01]  /*0b00*/  SYNCS.EXCH.64 URZ, [UR4+0x1b8], UR6 ;  /* 0x0001b80604ff75b2 */ /* 0x0006620008000100 */
[----:B------:R-:W-:Y:S01]  /*0b10*/  NOP ;  /* 0x0000000000007918 */ /* 0x000fe20000000000 */
.L_x_11:
[----:B------:R-:W2:Y:S01]  /*0b20*/  SHFL.IDX PT, R0, R87, RZ, 0x1f ;  /* 0x00001fff57007589 */ /* 0x000ea200000e0000 */
[----:B------:R-:W-:Y:S01]  /*0b30*/  NOP ;  /* 0x0000000000007918 */ /* 0x000fe20000000000 */
[----:B--2---:R-:W-:-:S13]  /*0b40*/  ISETP.NE.AND P0, PT, R0, 0x3, PT ;  /* 0x000000030000780c */ /* 0x004fda0003f05270 */
[----:B------:R-:W-:Y:S05]  /*0b50*/  @P0 BRA `(.L_x_12) ;  /* 0x00000000002c0947 */ /* 0x000fea0003800000 */
[----:B---3--:R-:W-:Y:S01]  /*0b60*/  UMOV UR6, 0x400 ;  /* 0x0000040000067882 */ /* 0x008fe20000000000 */
[----:B------:R-:W-:Y:S01]  /*0b70*/  UMOV UR4, 0x20 ;  /* 0x0000002000047882 */ /* 0x000fe20000000000 */
[----:B------:R-:W-:Y:S02]  /*0b80*/  ULEA UR6, UR46, UR6, 0x18 ;  /* 0x000000062e067291 */ /* 0x000fe4000f8ec0ff */
[----:B------:R-:W-:-:S04]  /*0b90*/  UIADD3 UR4, UPT, UPT, -UR4, 0x100000, URZ ;  /* 0x0010000004047890 */ /* 0x000fc8000fffe1ff */
[----:B------:R-:W-:Y:S02]  /*0ba0*/  USHF.L.U32 UR5, UR4, 0xb, URZ ;  /* 0x0000000b04057899 */ /* 0x000fe400080006ff */
[----:B------:R-:W-:Y:S01]  /*0bb0*/  USHF.L.U32 UR4, UR4, 0x1, URZ ;  /* 0x0000000104047899 */ /* 0x000fe200080006ff */
[----:B------:R-:W-:Y:S01]  /*0bc0*/  ELECT P0, URZ, PT ;  /* 0x0000000000ff782f */ /* 0x000fe20003800000 */
[----:B------:R-:W2:Y:S10]  /*0bd0*/  FENCE.VIEW.ASYNC.S ;  /* 0x00000000000073c6 */ /* 0x000eb40000000000 */
[----:B--2---:R2:W3:Y:S01]  /*0be0*/  SYNCS.EXCH.64 URZ, [UR6+0x1c0], UR4 ;  /* 0x0001c00406ff75b2 */ /* 0x0044e20008000100 */
[----:B------:R2:W1:Y:S01]  /*0bf0*/  SYNCS.EXCH.64 URZ, [UR6+0x1c8], UR4 ;  /* 0x0001c80406ff75b2 */ /* 0x0004620008000100 */
[----:B------:R-:W-:Y:S01]  /*0c00*/  NOP ;  /* 0x0000000000007918 */ /* 0x000fe20000000000 */
.L_x_12:
[----:B------:R-:W4:Y:S01]  /*0c10*/  SHFL.IDX PT, R0, R87, RZ, 0x1f ;  /* 0x00001fff57007589 */ /* 0x000f2200000e0000 */
[----:B------:R-:W-:Y:S01]  /*0c20*/  NOP ;  /* 0x0000000000007918 */ /* 0x000fe20000000000 */
[----:B----4-:R-:W-:-:S13]  /*0c30*/  ISETP.NE.AND P0, PT, R0, 0x4, PT ;  /* 0x000000040000780c */ /* 0x010fda0003f05270 */
[----:B------:R-:W-:Y:S05]  /*0c40*/  @P0 BRA `(.L_x_13) ;  /* 0x0000000000480947 */ /* 0x000fea0003800000 */
[----:B--23--:R-:W-:Y:S01]  /*0c50*/  UMOV UR4, 0x3a0 ;  /* 0x000003a000047882 */ /* 0x00cfe20000000000 */
[----:B------:R-:W-:Y:S01]  /*0c60*/  UMOV UR6, 0x400 ;  /* 0x0000040000067882 */ /* 0x000fe20000000000 */
[----:B------:R-:W-:Y:S01]  /*0c70*/  USEL UR4, UR4, 0x320, UP3 ;  /* 0x0000032004047887 */ /* 0x000fe20009800000 */
        /* <DEDUP_REMOVED lines=9> */
[----:B------:R-:W2:Y:S02]  /*0d10*/  FENCE.VIEW.ASYNC.S ;  /* 0x00000000000073c6 */ /* 0x000ea40000000000 */
[----:B--2---:R4:W2:Y:S08]  /*0d20*/  SYNCS.EXCH.64 URZ, [UR6+0x1d0], UR8 ;  /* 0x0001d00806ff75b2 */ /* 0x0048b00008000100 */
[----:B------:R4:W3:Y:S01]  /*0d30*/  SYNCS.EXCH.64 URZ, [UR6+0x1e0], UR4 ;  /* 0x0001e00406ff75b2 */ /* 0x0008e20008000100 */
[----:B------:R4:W1:Y:S01]  /*0d40*/  SYNCS.EXCH.64 URZ, [UR6+0x1d8], UR8 ;  /* 0x0001d80806ff75b2 */ /* 0x0008620008000100 */
[----:B------:R4:W1:Y:S02]  /*0d50*/  SYNCS.EXCH.64 URZ, [UR6+0x1e8], UR4 ;  /* 0x0001e80406ff75b2 */ /* 0x0008640008000100 */
[----:B----4-:R-:W-:Y:S01]  /*0d60*/  NOP ;  /* 0x0000000000007918 */ /* 0x010fe20000000000 */
.L_x_13:
[----:B------:R-:W4:Y:S01]  /*0d70*/  SHFL.IDX PT, R0, R87, RZ, 0x1f ;  /* 0x00001fff57007589 */ /* 0x000f2200000e0000 */
[----:B------:R-:W-:Y:S01]  /*0d80*/  NOP ;  /* 0x0000000000007918 */ /* 0x000fe20000000000 */
[----:B----4-:R-:W-:-:S13]  /*0d90*/  ISETP.NE.AND P0, PT, R0, 0x5, PT ;  /* 0x000000050000780c */ /* 0x010fda0003f05270 */
[----:B------:R-:W-:Y:S05]  /*0da0*/  @P0 BRA `(.L_x_14) ;  /* 0x0000000000540947 */ /* 0x000fea0003800000 */
[----:B--23--:R-:W-:Y:S01]  /*0db0*/  UMOV UR4, 0x400 ;  /* 0x0000040000047882 */ /* 0x00cfe20000000000 */
        /* <DEDUP_REMOVED lines=14> */
[----:B------:R4:W1:Y:S01]  /*0ea0*/  SYNCS.EXCH.64 URZ, [UR4+0x218], UR8 ;  /* 0x0002180804ff75b2 */ /* 0x0008620008000100 */
[----:B------:R4:W1:Y:S01]  /*0eb0*/  SYNCS.EXCH.64 URZ, [UR4+0x200], UR6 ;  /* 0x0002000604ff75b2 */ /* 0x0008620008000100 */
[----:B------:R4:W1:Y:S01]  /*0ec0*/  SYNCS.EXCH.64 URZ, [UR4+0x220], UR8 ;  /* 0x0002200804ff75b2 */ /* 0x0008620008000100 */
[----:B------:R4:W1:Y:S01]  /*0ed0*/  SYNCS.EXCH.64 URZ, [UR4+0x208], UR6 ;  /* 0x0002080604ff75b2 */ /* 0x0008620008000100 */
[----:B------:R4:W1:Y:S02]  /*0ee0*/  SYNCS.EXCH.64 URZ, [UR4+0x228], UR8 ;  /* 0x0002280804ff75b2 */ /* 0x0008640008000100 */
[----:B----4-:R-:W-:Y:S01]  /*0ef0*/  NOP ;  /* 0x0000000000007918 */ /* 0x010fe20000000000 */
.L_x_14:
[----:B------:R-:W4:Y:S01]  /*0f00*/  SHFL.IDX PT, R0, R87, RZ, 0x1f ;  /* 0x00001fff57007589 */ /* 0x000f2200000e0000 */
[----:B------:R-:W-:Y:S01]  /*0f10*/  ISETP.NE.OR P1, PT, RZ, UR25, !P1 ;  /* 0x00000019ff007c0c */ /* 0x000fe2000cf25670 */
[----:B------:R-:W-:Y:S01]  /*0f20*/  NOP ;  /* 0x0000000000007918 */ /* 0x000fe20000000000 */
[----:B----4-:R-:W-:-:S13]  /*0f30*/  ISETP.NE.AND P0, PT, R0, 0x3, PT ;  /* 0x000000030000780c */ /* 0x010fda0003f05270 */
[----:B------:R-:W-:Y:S05]  /*0f40*/  @P0 BRA `(.L_x_15) ;  /* 0x0000000000340947 */ /* 0x000fea0003800000 */
[----:B--23--:R-:W-:Y:S01]  /*0f50*/  UMOV UR4, 0x400 ;  /* 0x0000040000047882 */ /* 0x00cfe20000000000 */
[----:B------:R-:W-:Y:S01]  /*0f60*/  UMOV UR6, 0x20 ;  /* 0x0000002000067882 */ /* 0x000fe20000000000 */
[----:B------:R-:W-:Y:S02]  /*0f70*/  ULEA UR4, UR46, UR4, 0x18 ;  /* 0x000000042e047291 */ /* 0x000fe4000f8ec0ff */
[----:B------:R-:W-:-:S04]  /*0f80*/  UIADD3 UR6, UPT, UPT, -UR6, 0x100000, URZ ;  /* 0x0010000006067890 */ /* 0x000fc8000fffe1ff */
[----:B------:R-:W-:Y:S02]  /*0f90*/  USHF.L.U32 UR7, UR6, 0xb, URZ ;  /* 0x0000000b06077899 */ /* 0x000fe400080006ff */
[----:B------:R-:W-:Y:S01]  /*0fa0*/  USHF.L.U32 UR6, UR6, 0x1, URZ ;  /* 0x0000000106067899 */ /* 0x000fe200080006ff */
[----:B------:R-:W-:Y:S01]  /*0fb0*/  ELECT P0, URZ, PT ;  /* 0x0000000000ff782f */ /* 0x000fe20003800000 */
[----:B------:R-:W2:Y:S10]  /*0fc0*/  FENCE.VIEW.ASYNC.S ;  /* 0x00000000000073c6 */ /* 0x000eb40000000000 */
[----:B--2---:R4:W2:Y:S01]  /*0fd0*/  SYNCS.EXCH.64 URZ, [UR4+0x230], UR6 ;  /* 0x0002300604ff75b2 */ /* 0x0048a20008000100 */
[----:B------:R4:W3:Y:S01]  /*0fe0*/  SYNCS.EXCH.64 URZ, [UR4+0x240], UR6 ;  /* 0x0002400604ff75b2 */ /* 0x0008e20008000100 */
[----:B------:R4:W1:Y:S01]  /*0ff0*/  SYNCS.EXCH.64 URZ, [UR4+0x238], UR6 ;  /* 0x0002380604ff75b2 */ /* 0x0008620008000100 */
[----:B------:R4:W1:Y:S02]  /*1000*/  SYNCS.EXCH.64 URZ, [UR4+0x248], UR6 ;  /* 0x0002480604ff75b2 */ /* 0x0008640008000100 */
[----:B----4-:R-:W-:Y:S01]  /*1010*/  NOP ;  /* 0x0000000000007918 */ /* 0x010fe20000000000 */
.L_x_15:
[----:B------:R-:W-:Y:S01]  /*1020*/  VOTEU.ALL UP0, P1 ;  /* 0x0000000000ff7886 */ /* 0x000fe20000800000 */
[----:B--23--:R-:W-:Y:S01]  /*1030*/  UMOV UR4, 0x20 ;  /* 0x0000002000047882 */ /* 0x00cfe20000000000 */
[----:B------:R-:W2:Y:S01]  /*1040*/  LDCU UR7, c[0x0][0x36c] ;  /* 0x00006d80ff0777ac */ /* 0x000ea20008000800 */
[----:B------:R-:W-:Y:S01]  /*1050*/  NOP ;  /* 0x0000000000007918 */ /* 0x000fe20000000000 */
[----:B------:R-:W-:Y:S01]  /*1060*/  LOP3.LUT R0, R97, 0x1f, RZ, 0xc0, !PT ;  /* 0x0000001f61007812 */ /* 0x000fe200078ec0ff */
[----:B------:R-:W-:Y:S01]  /*1070*/  @!UP0 UMOV UR6, 0x400 ;  /* 0x0000040000068882 */ /* 0x000fe20000000000 */
[----:B------:R-:W-:-:S04]  /*1080*/  @!UP0 UIADD3 UR4, UPT, UPT, -UR4, 0x100000, URZ ;  /* 0x0010000004048890 */ /* 0x000fc8000fffe1ff */
[----:B------:R-:W-:Y:S02]  /*1090*/  @!UP0 USHF.L.U32 UR5, UR4, 0xb, URZ ;  /* 0x0000000b04058899 */ /* 0x000fe400080006ff */
[----:B------:R-:W-:Y:S02]  /*10a0*/  @!UP0 USHF.L.U32 UR4, UR4, 0x1, URZ ;  /* 0x0000000104048899 */ /* 0x000fe400080006ff */
[----:B------:R-:W-:Y:S01]  /*10b0*/  @!UP0 ULEA UR6, UR46, UR6, 0x18 ;  /* 0x000000062e068291 */ /* 0x000fe2000f8ec0ff */
[----:B------:R-:W-:Y:S01]  /*10c0*/  VOTEU.ALL UP0, P1 ;  /* 0x0000000000ff7886 */ /* 0x000fe20000800000 */
[----:B------:R-:W-:Y:S02]  /*10d0*/  UISETP.NE.AND UP4, UPT, UR25, URZ, UPT ;  /* 0x000000ff1900728c */ /* 0x000fe4000bf85270 */
[----:B--2---:R-:W-:Y:S01]  /*10e0*/  UISETP.EQ.U32.AND UP5, UPT, UR7, 0x1, UPT ;  /* 0x000000010700788c */ /* 0x004fe2000bfa2070 */
[----:B------:R-:W2:Y:S07]  /*10f0*/  FENCE.VIEW.ASYNC.S ;  /* 0x00000000000073c6 */ /* 0x000eae0000000000 */
[----:B--2---:R2:W3:Y:S01]  /*1100*/  @!UP0 SYNCS.EXCH.64 URZ, [UR6+0x250], UR4 ;  /* 0x0002500406ff85b2 */ /* 0x0044e20008000100 */
[----:B------:R-:W-:Y:S05]  /*1110*/  BRA.U !UP5, `(.L_x_16) ;  /* 0x000000010d087547 */ /* 0x000fea000b800000 */
[----:B-1-3--:R-:W-:Y:S01]  /*1120*/  UCGABAR_ARV ;  /* 0x00000000000079c7 */ /* 0x00afe20008000000 */
[----:B------:R-:W-:Y:S05]  /*1130*/  BRA `(.L_x_17) ;  /* 0x0000000000047947 */ /* 0x000fea0003800000 */
.L_x_16:
[----:B-1-3--:R-:W-:Y:S01]  /*1140*/  NOP ;  /* 0x0000000000007918 */ /* 0x00afe20000000000 */
.L_x_17:
[----:B------:R-:W1:Y:S01]  /*1150*/  S2UR UR20, SR_CTAID.X ;  /* 0x00000000001479c3 */ /* 0x000e620000002500 */
[----:B------:R-:W-:-:S05]  /*1160*/  CS2R.32 R88, SR_CgaSize ;  /* 0x0000000000587805 */ /* 0x000fca0000008a00 */
[----:B------:R-:W-:-:S05]  /*1170*/  IMAD R88, R88, -0xa0, RZ ;  /* 0xffffff6058587824 */ /* 0x000fca00078e02ff */
[----:B--2---:R-:W-:-:S14]  /*1180*/  R2UR UR5, R88 ;  /* 0x00000000580572ca */ /* 0x004fdc00000e0000 */
[----:B------:R-:W2:Y:S01]  /*1190*/  LDCU UR5, c[0x0][UR5+0x2b0] ;  /* 0x00005600050577ac */ /* 0x000ea20008000800 */
[----:B------:R-:W-:-:S05]  /*11a0*/  CS2R.32 R88, SR_CgaSize ;  /* 0x0000000000587805 */ /* 0x000fca0000008a00 */
[----:B------:R-:W-:-:S05]  /*11b0*/  IMAD R88, R88, -0xa0, RZ ;  /* 0xffffff6058587824 */ /* 0x000fca00078e02ff */
[----:B------:R-:W-:-:S14]  /*11c0*/  R2UR UR4, R88 ;  /* 0x00000000580472ca */ /* 0x000fdc00000e0000 */
[----:B------:R-:W3:Y:S01]  /*11d0*/  LDCU UR4, c[0x0][UR4+0x2b4] ;  /* 0x00005680040477ac */ /* 0x000ee20008000800 */
[----:B------:R-:W4:Y:S01]  /*11e0*/  S2UR UR7, SR_CTAID.Y ;  /* 0x00000000000779c3 */ /* 0x000f220000002600 */
[----:B------:R-:W-:-:S05]  /*11f0*/  CS2R.32 R88, SR_CgaSize ;  /* 0x0000000000587805 */ /* 0x000fca0000008a00 */
[----:B------:R-:W-:-:S05]  /*1200*/  IMAD R88, R88, -0xa0, RZ ;  /* 0xffffff6058587824 */ /* 0x000fca00078e02ff */
[----:B------:R-:W-:-:S14]  /*1210*/  R2UR UR8, R88 ;  /* 0x00000000580872ca */ /* 0x000fdc00000e0000 */
[----:B------:R-:W3:Y:S01]  /*1220*/  LDCU UR8, c[0x0][UR8+0x2a0] ;  /* 0x00005400080877ac */ /* 0x000ee20008000800 */
[----:B------:R-:W3:Y:S01]  /*1230*/  LDCU UR21, c[0x0][0xb24] ;  /* 0x00016480ff1577ac */ /* 0x000ee20008000800 */
[----:B------:R-:W1:Y:S01]  /*1240*/  S2UR UR36, SR_CTAID.Z ;  /* 0x00000000002479c3 */ /* 0x000e620000002700 */
[----:B------:R-:W-:-:S05]  /*1250*/  CS2R.32 R88, SR_CgaSize ;  /* 0x0000000000587805 */ /* 0x000fca0000008a00 */
[----:B------:R-:W-:-:S05]  /*1260*/  IMAD R88, R88, -0xa0, RZ ;  /* 0xffffff6058587824 */ /* 0x000fca00078e02ff */
[----:B------:R-:W-:-:S14]  /*1270*/  R2UR UR63, R88 ;  /* 0x00000000583f72ca */ /* 0x000fdc00000e0000 */
[----:B------:R-:W3:Y:S01]  /*1280*/  LDCU UR63, c[0x0][UR63+0x2a4] ;  /* 0x000054803f3f77ac */ /* 0x000ee20008000800 */
[----:B------:R-:W-:Y:S02]  /*1290*/  UISETP.GT.U32.AND UP0, UPT, UR33, 0xffff, UPT ;  /* 0x0000ffff2100788c */ /* 0x000fe4000bf04070 */
[----:B------:R-:W-:Y:S01]  /*12a0*/  USHF.L.U32 UR27, UR46, 0xa, URZ ;  /* 0x0000000a2e1b7899 */ /* 0x000fe200080006ff */
[----:B-1----:R-:W-:Y:S01]  /*12b0*/  I2FP.F32.U32 R3, UR20 ;  /* 0x0000001400037c45 */ /* 0x002fe20008201000 */
[----:B------:R-:W-:Y:S01]  /*12c0*/  UMOV UR30, 0x5 ;  /* 0x00000005001e7882 */ /* 0x000fe20000000000 */
[----:B------:R-:W1:Y:S03]  /*12d0*/  LDCU UR42, c[0x0][0xb24] ;  /* 0x00016480ff2a77ac */ /* 0x000e660008000800 */
[----:B--2---:R-:W-:Y:S01]  /*12e0*/  FMUL R3, R3, UR5 ;  /* 0x0000000503037c20 */ /* 0x004fe20008400000 */
[----:B------:R-:W2:Y:S01]  /*12f0*/  LDCU UR29, c[0x0][0xb30] ;  /* 0x00016600ff1d77ac */ /* 0x000ea20008000800 */
[----:B----4-:R-:W-:Y:S01]  /*1300*/  I2FP.F32.U32 R2, UR7 ;  /* 0x0000000700027c45 */ /* 0x010fe20008201000 */
[----:B------:R-:W-:-:S03]  /*1310*/  USHF.L.U32 UR45, UR20, 0x6, URZ ;  /* 0x00000006142d7899 */ /* 0x000fc600080006ff */
[----:B------:R-:W4:Y:S01]  /*1320*/  F2I.U32.TRUNC.NTZ R3, R3 ;  /* 0x0000000300037305 */ /* 0x000f22000020f000 */
[----:B------:R-:W-:Y:S01]  /*1330*/  USEL UR26, UR33, 0xffff, !UP0 ;  /* 0x0000ffff211a7887 */ /* 0x000fe2000c000000 */
[----:B---3--:R-:W-:Y:S01]  /*1340*/  FMUL R2, R2, UR4 ;  /* 0x0000000402027c20 */ /* 0x008fe20008400000 */
[----:B------:R-:W-:Y:S01]  /*1350*/  UISETP.GE.AND UP2, UPT, UR21, 0x1, UPT ;  /* 0x000000011500788c */ /* 0x000fe2000bf46270 */
[----:B------:R-:W-:-:S04]  /*1360*/  UMOV UR24, UR7 ;  /* 0x0000000700187c82 */ /* 0x000fc80008000000 */
[----:B------:R-:W3:Y:S01]  /*1370*/  F2I.U32.TRUNC.NTZ R2, R2 ;  /* 0x0000000200027305 */ /* 0x000ee2000020f000 */
[----:B----4-:R-:W-:Y:S02]  /*1380*/  R2UR UR4, R3 ;  /* 0x00000000030472ca */ /* 0x010fe400000e0000 */
[----:B------:R-:W-:Y:S02]  /*1390*/  PRMT R3, RZ, 0x7610, R3 ;  /* 0x00007610ff037816 */ /* 0x000fe40000000003 */
[----:B---3--:R-:W-:Y:S02]  /*13a0*/  R2UR UR6, R2 ;  /* 0x00000000020672ca */ /* 0x008fe400000e0000 */
[----:B------:R-:W-:-:S07]  /*13b0*/  PRMT R2, RZ, 0x7610, R2 ;  /* 0x00007610ff027816 */ /* 0x000fce0000000002 */
[----:B------:R-:W-:-:S04]  /*13c0*/  UIADD3 UR5, UPT, UPT, -UR4, URZ, URZ ;  /* 0x000000ff04057290 */ /* 0x000fc8000fffe1ff */
[----:B------:R-:W-:Y:S02]  /*13d0*/  UIMAD UR5, UR8, UR5, UR20 ;  /* 0x00000005080572a4 */ /* 0x000fe4000f8e0214 */
[----:B------:R-:W-:-:S04]  /*13e0*/  UIADD3 UR4, UPT, UPT, -UR6, URZ, URZ ;  /* 0x000000ff06047290 */ /* 0x000fc8000fffe1ff */
[----:B------:R-:W-:Y:S01]  /*13f0*/  IMAD.U32 R88, RZ, RZ, UR5 ;  /* 0x00000005ff587e24 */ /* 0x000fe2000f8e00ff */
[----:B------:R-:W-:Y:S01]  /*1400*/  UIMAD UR63, UR63, UR4, UR7 ;  /* 0x000000043f3f72a4 */ /* 0x000fe2000f8e0207 */
[----:B-12---:R-:W-:Y:S11]  /*1410*/  BRA.U UP4, `(.L_x_18) ;  /* 0x0000000104407547 */ /* 0x006ff6000b800000 */
[----:B------:R-:W-:-:S13]  /*1420*/  R2UR UR4, R88 ;  /* 0x00000000580472ca */ /* 0x000fda00000e0000 */
[----:B------:R-:W-:Y:S02]  /*1430*/  UISETP.GT.U32.AND UP0, UPT, UR4, 0x1, UPT ;  /* 0x000000010400788c */ /* 0x000fe4000bf04070 */
[----:B------:R-:W-:Y:S02]  /*1440*/  ULOP3.LUT UR4, UR4, 0xfffffffe, URZ, 0xc0, !UPT ;  /* 0xfffffffe04047892 */ /* 0x000fe4000f8ec0ff */
[----:B------:R-:W-:Y:S02]  /*1450*/  UISETP.NE.AND UP1, UPT, UR63, URZ, UP0 ;  /* 0x000000ff3f00728c */ /* 0x000fe40008725270 */
[----:B------:R-:W-:Y:S02]  /*1460*/  UISETP.NE.AND UP0, UPT, UR63, 0x1, UP0 ;  /* 0x000000013f00788c */ /* 0x000fe40008705270 */
[----:B------:R-:W-:Y:S02]  /*1470*/  USEL UR7, URZ, 0x1, UP1 ;  /* 0x00000001ff077887 */ /* 0x000fe40008800000 */
[----:B------:R-:W-:-:S02]  /*1480*/  USEL UR6, URZ, 0x4, UP0 ;  /* 0x00000004ff067887 */ /* 0x000fc40008000000 */
[----:B------:R-:W-:Y:S02]  /*1490*/  USEL UR5, URZ, 0x2, UP1 ;  /* 0x00000002ff057887 */ /* 0x000fe40008800000 */
[----:B------:R-:W-:Y:S02]  /*14a0*/  ULEA UR4, UR63, UR4, 0x1 ;  /* 0x000000043f047291 */ /* 0x000fe4000f8e08ff */
[----:B------:R-:W-:Y:S02]  /*14b0*/  USEL UR8, URZ, 0x8, UP0 ;  /* 0x00000008ff087887 */ /* 0x000fe40008000000 */
[----:B------:R-:W-:-:S03]  /*14c0*/  UIADD3 UR5, UPT, UPT, UR5, UR6, UR7 ;  /* 0x0000000605057290 */ /* 0x000fc6000fffe007 */
[----:B------:R-:W-:Y:S01]  /*14d0*/  UMOV UR6, 0x3 ;  /* 0x0000000300067882 */ /* 0x000fe20000000000 */
[----:B------:R-:W-:Y:S02]  /*14e0*/  UIADD3 UR5, UPT, UPT, UR5, UR8, URZ ;  /* 0x0000000805057290 */ /* 0x000fe4000fffe0ff */
[----:B------:R-:W-:-:S04]  /*14f0*/  USHF.L.U32 UR4, UR6, UR4, URZ ;  /* 0x0000000406047299 */ /* 0x000fc800080006ff */
[----:B------:R-:W-:Y:S02]  /*1500*/  MOV R3, UR5 ;  /* 0x0000000500037c02 */ /* 0x000fe40008000f00 */
[----:B------:R-:W-:Y:S02]  /*1510*/  IMAD.U32 R2, RZ, RZ, UR4 ;  /* 0x00000004ff027e24 */ /* 0x000fe4000f8e00ff */
.L_x_18:
[----:B------:R-:W-:Y:S05]  /*1520*/  BRA.U !UP2, `(.L_x_19) ;  /* 0x000000010ad47547 */ /* 0x000fea000b800000 */
[----:B------:R-:W1:Y:S01]  /*1530*/  LDCU.128 UR12, c[0x0][0xb10] ;  /* 0x00016200ff0c77ac */ /* 0x000e620008000c00 */
[----:B------:R-:W2:Y:S01]  /*1540*/  LDCU UR6, c[0x0][0x370] ;  /* 0x00006e00ff0677ac */ /* 0x000ea20008000800 */
[----:B------:R-:W3:Y:S01]  /*1550*/  LDCU UR5, c[0x0][0x374] ;  /* 0x00006e80ff0577ac */ /* 0x000ee20008000800 */
[----:B------:R-:W4:Y:S01]  /*1560*/  LDCU UR28, c[0x0][0xb0c] ;  /* 0x00016180ff1c77ac */ /* 0x000f220008000800 */
[----:B------:R-:W4:Y:S01]  /*1570*/  LDCU UR4, c[0x0][0xb20] ;  /* 0x00016400ff0477ac */ /* 0x000f220008000800 */
[----:B------:R-:W4:Y:S01]  /*1580*/  LDCU.64 UR8, c[0x0][0xb28] ;  /* 0x00016500ff0877ac */ /* 0x000f220008000a00 */
[----:B-1----:R-:W-:Y:S02]  /*1590*/  UISETP.NE.AND UP0, UPT, UR14, 0x1, UPT ;  /* 0x000000010e00788c */ /* 0x002fe4000bf05270 */
[----:B---3--:R-:W-:Y:S02]  /*15a0*/  UIMAD.WIDE.U32 UR10, UR5, UR15, URZ ;  /* 0x0000000f050a72a5 */ /* 0x008fe4000f8e00ff */
[----:B--2---:R-:W-:-:S02]  /*15b0*/  UIMAD.WIDE.U32 UR18, UR6, UR12, URZ ;  /* 0x0000000c061272a5 */ /* 0x004fc4000f8e00ff */
[----:B----4-:R-:W-:Y:S02]  /*15c0*/  UISETP.NE.AND UP1, UPT, UR28, 0x1, UPT ;  /* 0x000000011c00788c */ /* 0x010fe4000bf25270 */
[----:B------:R-:W-:Y:S01]  /*15d0*/  UISETP.NE.AND UP2, UPT, UR21, 0x1, UPT ;  /* 0x000000011500788c */ /* 0x000fe2000bf45270 */
[----:B------:R-:W-:Y:S02]  /*15e0*/  UMOV UR10, UR11 ;  /* 0x0000000b000a7c82 */ /* 0x000fe40008000000 */
[----:B------:R-:W-:Y:S01]  /*15f0*/  UMOV UR18, UR19 ;  /* 0x0000001300127c82 */ /* 0x000fe20008000000 */
[----:B------:R-:W-:Y:S02]  /*1600*/  @UP0 USHF.R.U32.HI UR5, URZ, UR4, UR10 ;  /* 0x00000004ff050299 */ /* 0x000fe4000801160a */
[----:B------:R-:W-:Y:S02]  /*1610*/  UIMAD.WIDE.U32 UR22, UR24, UR15, URZ ;  /* 0x0000000f181672a5 */ /* 0x000fe4000f8e00ff */
[----:B------:R-:W-:-:S02]  /*1620*/  UIMAD.WIDE.U32 UR10, UR5, UR8, URZ ;  /* 0x00000008050a72a5 */ /* 0x000fc4000f8e00ff */
[----:B------:R-:W-:Y:S02]  /*1630*/  @UP1 USHF.R.U32.HI UR6, URZ, UR13, UR18 ;  /* 0x0000000dff061299 */ /* 0x000fe40008011612 */
[----:B------:R-:W-:Y:S02]  /*1640*/  UIMAD.WIDE.U32 UR16, UR20, UR12, URZ ;  /* 0x0000000c141072a5 */ /* 0x000fe4000f8e00ff */
[----:B------:R-:W-:Y:S01]  /*1650*/  UIMAD.WIDE.U32 UR18, UR6, UR8, URZ ;  /* 0x00000008061272a5 */ /* 0x000fe2000f8e00ff */
[----:B------:R-:W-:Y:S01]  /*1660*/  UMOV UR22, UR23 ;  /* 0x0000001700167c82 */ /* 0x000fe20008000000 */
[----:B------:R-:W-:Y:S01]  /*1670*/  UMOV UR10, UR11 ;  /* 0x0000000b000a7c82 */ /* 0x000fe20008000000 */
[----:B------:R-:W-:Y:S02]  /*1680*/  USHF.R.U32.HI UR22, URZ, UR4, UR22 ;  /* 0x00000004ff167299 */ /* 0x000fe40008011616 */
[----:B------:R-:W-:Y:S02]  /*1690*/  @UP2 USHF.R.U32.HI UR5, URZ, UR9, UR10 ;  /* 0x00000009ff052299 */ /* 0x000fe4000801160a */
[----:B------:R-:W-:Y:S01]  /*16a0*/  UMOV UR7, UR19 ;  /* 0x0000001300077c82 */ /* 0x000fe20008000000 */
[----:B------:R-:W-:Y:S01]  /*16b0*/  UMOV UR16, UR17 ;  /* 0x0000001100107c82 */ /* 0x000fe20008000000 */
[----:B------:R-:W-:-:S02]  /*16c0*/  @UP2 USHF.R.U32.HI UR6, URZ, UR9, UR7 ;  /* 0x00000009ff062299 */ /* 0x000fc40008011607 */
[----:B------:R-:W-:Y:S02]  /*16d0*/  USHF.R.U32.HI UR13, URZ, UR13, UR16 ;  /* 0x0000000dff0d7299 */ /* 0x000fe40008011610 */
[----:B------:R-:W-:Y:S02]  /*16e0*/  USEL UR4, UR24, UR22, !UP0 ;  /* 0x0000001618047287 */ /* 0x000fe4000c000000 */
[----:B------:R-:W-:Y:S02]  /*16f0*/  UIMAD UR7, UR5, UR21, URZ ;  /* 0x00000015050772a4 */ /* 0x000fe4000f8e02ff */
[----:B------:R-:W-:Y:S02]  /*1700*/  USEL UR5, UR20, UR13, !UP1 ;  /* 0x0000000d14057287 */ /* 0x000fe4000c800000 */
[----:B------:R-:W-:Y:S02]  /*1710*/  UIMAD UR12, UR6, UR21, URZ ;  /* 0x00000015060c72a4 */ /* 0x000fe4000f8e02ff */
[----:B------:R-:W-:-:S02]  /*1720*/  UISETP.GE.AND UP0, UPT, UR4, UR7, UPT ;  /* 0x000000070400728c */ /* 0x000fc4000bf06270 */
[----:B------:R-:W-:Y:S02]  /*1730*/  UIMAD.WIDE.U32 UR10, UR4, UR8, URZ ;  /* 0x00000008040a72a5 */ /* 0x000fe4000f8e00ff */
[----:B------:R-:W-:Y:S02]  /*1740*/  UISETP.GE.OR UP0, UPT, UR5, UR12, UP0 ;  /* 0x0000000c0500728c */ /* 0x000fe40008706670 */
[----:B------:R-:W-:Y:S02]  /*1750*/  UIMAD.WIDE.U32 UR12, UR5, UR8, URZ ;  /* 0x00000008050c72a5 */ /* 0x000fe4000f8e00ff */
[----:B------:R-:W-:Y:S01]  /*1760*/  UIADD3 UR10, UPT, UPT, -UR4, URZ, URZ ;  /* 0x000000ff040a7290 */ /* 0x000fe2000fffe1ff */
[----:B------:R-:W-:Y:S01]  /*1770*/  UMOV UR8, UR11 ;  /* 0x0000000b00087c82 */ /* 0x000fe20008000000 */
[----:B------:R-:W-:Y:S02]  /*1780*/  UIADD3 UR11, UPT, UPT, -UR5, URZ, URZ ;  /* 0x000000ff050b7290 */ /* 0x000fe4000fffe1ff */
[----:B------:R-:W-:-:S03]  /*1790*/  USHF.R.U32.HI UR8, URZ, UR9, UR8 ;  /* 0x00000009ff087299 */ /* 0x000fc60008011608 */
[----:B------:R-:W-:Y:S01]  /*17a0*/  @!UP0 UMOV UR7, UR13 ;  /* 0x0000000d00078c82 */ /* 0x000fe20008000000 */
[----:B------:R-:W-:Y:S02]  /*17b0*/  UIMAD UR24, UR14, UR10, UR24 ;  /* 0x0000000a0e1872a4 */ /* 0x000fe4000f8e0218 */
[----:B------:R-:W-:Y:S02]  /*17c0*/  USEL UR8, UR4, UR8, !UP2 ;  /* 0x0000000804087287 */ /* 0x000fe4000d000000 */
[----:B------:R-:W-:Y:S02]  /*17d0*/  @!UP0 USHF.R.U32.HI UR7, URZ, UR9, UR7 ;  /* 0x00000009ff078299 */ /* 0x000fe40008011607 */
[----:B------:R-:W-:Y:S02]  /*17e0*/  UIADD3 UR9, UPT, UPT, -UR8, URZ, URZ ;  /* 0x000000ff08097290 */ /* 0x000fe4000fffe1ff */
[----:B------:R-:W-:Y:S02]  /*17f0*/  @!UP0 USEL UR7, UR5, UR7, !UP2 ;  /* 0x0000000705078287 */ /* 0x000fe4000d000000 */
[----:B------:R-:W-:-:S02]  /*1800*/  UIMAD UR9, UR21, UR9, UR4 ;  /* 0x00000009150972a4 */ /* 0x000fc4000f8e0204 */
[----:B------:R-:W-:Y:S02]  /*1810*/  @!UP0 UIADD3 UR8, UPT, UPT, UR8, -UR7, URZ ;  /* 0x8000000708088290 */ /* 0x000fe4000fffe0ff */
[----:B------:R-:W-:Y:S02]  /*1820*/  @!UP0 UIMAD UR6, UR9, UR6, UR7 ;  /* 0x00000006090682a4 */ /* 0x000fe4000f8e0207 */
[----:B------:R-:W-:Y:S02]  /*1830*/  @!UP0 UIMAD UR4, UR8, UR21, UR5 ;  /* 0x00000015080482a4 */ /* 0x000fe4000f8e0205 */
[----:B------:R-:W-:Y:S02]  /*1840*/  UIMAD UR20, UR28, UR11, UR20 ;  /* 0x0000000b1c1472a4 */ /* 0x000fe4000f8e0214 */
[----:B------:R-:W-:Y:S01]  /*1850*/  UIMAD UR24, UR4, UR14, UR24 ;  /* 0x0000000e041872a4 */ /* 0x000fe2000f8e0218 */
[----:B------:R-:W-:Y:S02]  /*1860*/  @!UP0 UMOV UR5, UR6 ;  /* 0x0000000600058c82 */ /* 0x000fe40008000000 */
[----:B------:R-:W-:-:S12]  /*1870*/  UIMAD UR20, UR5, UR28, UR20 ;  /* 0x0000001c051472a4 */ /* 0x000fd8000f8e0214 */
.L_x_19:
[----:B------:R-:W-:Y:S02]  /*1880*/  UISETP.NE.AND UP1, UPT, UR29, 0x1, UPT ;  /* 0x000000011d00788c */ /* 0x000fe4000bf25270 */
[----:B------:R-:W-:Y:S02]  /*1890*/  ULOP3.LUT UR21, UR26, 0xffff, URZ, 0xc0, !UPT ;  /* 0x0000ffff1a157892 */ /* 0x000fe4000f8ec0ff */
[----:B------:R-:W-:Y:S02]  /*18a0*/  UISETP.NE.AND UP0, UPT, UR25, 0x2, UPT ;  /* 0x000000021900788c */ /* 0x000fe4000bf05270 */
[----:B------:R-:W-:Y:S02]  /*18b0*/  ULOP3.LUT UR22, UR27, 0x800, URZ, 0xc0, !UPT ;  /* 0x000008001b167892 */ /* 0x000fe4000f8ec0ff */
[----:B------:R-:W-:Y:S02]  /*18c0*/  ULOP3.LUT UR45, UR45, 0x40, URZ, 0xc0, !UPT ;  /* 0x000000402d2d7892 */ /* 0x000fe4000f8ec0ff */
[----:B------:R-:W-:Y:S01]  /*18d0*/  USHF.L.U32 UR21, UR30, UR21, URZ ;  /* 0x000000151e157299 */ /* 0x000fe200080006ff */
[----:B------:R-:W-:Y:S11]  /*18e0*/  BRA.U UP1, `(.L_x_20) ;  /* 0x0000000101447547 */ /* 0x000ff6000b800000 */
[----:B------:R-:W1:Y:S01]  /*18f0*/  LDCU.128 UR8, c[0x0][0xb10] ;  /* 0x00016200ff0877ac */ /* 0x000e620008000c00 */
[----:B------:R-:W2:Y:S01]  /*1900*/  LDCU UR12, c[0x0][0xb0c] ;  /* 0x00016180ff0c77ac */ /* 0x000ea20008000800 */
[----:B------:R-:W3:Y:S01]  /*1910*/  LDCU UR13, c[0x0][0xb20] ;  /* 0x00016400ff0d77ac */ /* 0x000ee20008000800 */
[----:B-1----:R-:W-:Y:S02]  /*1920*/  UIMAD.WIDE.U32 UR6, UR20, UR8, URZ ;  /* 0x00000008140672a5 */ /* 0x002fe4000f8e00ff */
[----:B------:R-:W-:Y:S02]  /*1930*/  UIMAD.WIDE.U32 UR4, UR24, UR11, URZ ;  /* 0x0000000b180472a5 */ /* 0x000fe4000f8e00ff */
[----:B--2---:R-:W-:Y:S02]  /*1940*/  UISETP.NE.AND UP2, UPT, UR12, 0x1, UPT ;  /* 0x000000010c00788c */ /* 0x004fe4000bf45270 */
[----:B------:R-:W-:Y:S01]  /*1950*/  UISETP.NE.AND UP1, UPT, UR10, 0x1, UPT ;  /* 0x000000010a00788c */ /* 0x000fe2000bf25270 */
[----:B------:R-:W-:-:S02]  /*1960*/  UMOV UR6, UR7 ;  /* 0x0000000700067c82 */ /* 0x000fc40008000000 */
[----:B------:R-:W-:Y:S01]  /*1970*/  UMOV UR4, UR5 ;  /* 0x0000000500047c82 */ /* 0x000fe20008000000 */
[----:B------:R-:W-:Y:S02]  /*1980*/  USHF.R.U32.HI UR6, URZ, UR9, UR6 ;  /* 0x00000009ff067299 */ /* 0x000fe40008011606 */
[----:B---3--:R-:W-:Y:S02]  /*1990*/  USHF.R.U32.HI UR4, URZ, UR13, UR4 ;  /* 0x0000000dff047299 */ /* 0x008fe40008011604 */
[----:B------:R-:W-:Y:S02]  /*19a0*/  USEL UR5, UR20, UR6, !UP2 ;  /* 0x0000000614057287 */ /* 0x000fe4000d000000 */
[----:B------:R-:W-:-:S04]  /*19b0*/  USEL UR4, UR24, UR4, !UP1 ;  /* 0x0000000418047287 */ /* 0x000fc8000c800000 */
[----:B------:R-:W-:Y:S02]  /*19c0*/  UIADD3 UR6, UPT, UPT, UR5, -UR4, URZ ;  /* 0x8000000405067290 */ /* 0x000fe4000fffe0ff */
[----:B------:R-:W-:Y:S02]  /*19d0*/  UIADD3 UR4, UPT, UPT, -UR5, UR4, URZ ;  /* 0x0000000405047290 */ /* 0x000fe4000fffe1ff */
[----:B------:R-:W-:Y:S02]  /*19e0*/  UIMAD UR24, UR6, UR10, UR24 ;  /* 0x0000000a061872a4 */ /* 0x000fe4000f8e0218 */
[----:B------:R-:W-:-:S12]  /*19f0*/  UIMAD UR20, UR4, UR12, UR20 ;  /* 0x0000000c041472a4 */ /* 0x000fd8000f8e0214 */
.L_x_20:
[----:B------:R-:W-:Y:S05]  /*1a00*/  BRA.U !UP5, `(.L_x_21) ;  /* 0x000000010d0c7547 */ /* 0x000fea000b800000 */
[----:B------:R-:W-:Y:S01]  /*1a10*/  UCGABAR_WAIT ;  /* 0x0000000000007dc7 */ /* 0x000fe20008000000 */
[----:B------:R-:W-:Y:S01]  /*1a20*/  CCTL.IVALL ;  /* 0x00000000ff00798f */ /* 0x000fe20002000000 */
[----:B------:R-:W-:Y:S05]  /*1a30*/  BRA `(.L_x_22) ;  /* 0x0000000000047947 */ /* 0x000fea0003800000 */
.L_x_21:
[----:B------:R-:W-:Y:S06]  /*1a40*/  BAR.SYNC.DEFER_BLOCKING 0x0 ;  /* 0x0000000000007b1d */ /* 0x000fec0000010000 */
.L_x_22:
[----:B------:R-:W-:Y:S05]  /*1a50*/  BRA.U UP0, `(.L_x_23) ;  /* 0x0000001d00f47547 */ /* 0x000fea000b800000 */
[----:B------:R-:W1:Y:S01]  /*1a60*/  LDCU UR6, c[0x0][0x38c] ;  /* 0x00007180ff0677ac */ /* 0x000e620008000800 */
[----:B------:R-:W-:Y:S01]  /*1a70*/  PLOP3.LUT P1, PT, PT, PT, UP3, 0x80, 0x8 ;  /* 0x000000000008781c */ /* 0x000fe20003f2f038 */
[----:B------:R-:W-:Y:S01]  /*1a80*/  IMAD.MOV.U32 R12, RZ, RZ, 0x1 ;  /* 0x00000001ff0c7424 */ /* 0x000fe200078e00ff */
[----:B------:R-:W-:Y:S02]  /*1a90*/  ISETP.NE.AND P2, PT, R0, RZ, P3 ;  /* 0x000000ff0000720c */ /* 0x000fe40001f45270 */
[----:B------:R-:W-:Y:S02]  /*1aa0*/  CS2R R10, SRZ ;  /* 0x00000000000a7805 */ /* 0x000fe4000001ff00 */
[----:B------:R-:W-:Y:S01]  /*1ab0*/  PLOP3.LUT P1, PT, P1, PT, PT, 0x8, 0x80 ;  /* 0x000000000080781c */ /* 0x000fe20000f2e170 */
[----:B------:R-:W-:Y:S01]  /*1ac0*/  IMAD.MOV.U32 R9, RZ, RZ, RZ ;  /* 0x000000ffff097224 */ /* 0x000fe200078e00ff */
[----:B------:R-:W2:Y:S01]  /*1ad0*/  LDCU UR38, c[0x0][0x370] ;  /* 0x00006e00ff2677ac */ /* 0x000ea20008000800 */
[----:B------:R-:W-:Y:S01]  /*1ae0*/  IMAD.MOV.U32 R8, RZ, RZ, 0x1 ;  /* 0x00000001ff087424 */ /* 0x000fe200078e00ff */
[----:B------:R-:W3:Y:S01]  /*1af0*/  LDCU.64 UR26, c[0x0][0x348] ;  /* 0x00006900ff1a77ac */ /* 0x000ee20008000a00 */
[----:B------:R-:W-:Y:S01]  /*1b00*/  ULEA.HI UR43, UR22, UR45, URZ, 0x1a ;  /* 0x0000002d162b7291 */ /* 0x000fe2000f8fd0ff */
[----:B------:R-:W4:Y:S01]  /*1b10*/  LDCU UR37, c[0x0][0x374] ;  /* 0x00006e80ff2577ac */ /* 0x000f220008000800 */
[----:B-1----:R-:W-:-:S02]  /*1b20*/  UIADD3 UR5, UPT, UPT, UR6, 0x3f, URZ ;  /* 0x0000003f06057890 */ /* 0x002fc4000fffe0ff */
[----:B------:R-:W-:Y:S02]  /*1b30*/  UIADD3 UR47, UPT, UPT, UR6, 0x7e, URZ ;  /* 0x0000007e062f7890 */ /* 0x000fe4000fffe0ff */
[----:B------:R-:W-:Y:S01]  /*1b40*/  USHF.R.S32.HI UR4, URZ, 0x1f, UR5 ;  /* 0x0000001fff047899 */ /* 0x000fe20008011405 */
[----:B------:R-:W-:-:S03]  /*1b50*/  UMOV UR7, URZ ;  /* 0x000000ff00077c82 */ /* 0x000fc60008000000 */
[----:B------:R-:W-:Y:S02]  /*1b60*/  ULEA.HI UR4, UR4, UR5, URZ, 0x6 ;  /* 0x0000000504047291 */ /* 0x000fe4000f8f30ff */
[----:B------:R-:W-:Y:S02]  /*1b70*/  UIADD3 UR5, UPT, UPT, UR6, -0x1, URZ ;  /* 0xffffffff06057890 */ /* 0x000fe4000fffe0ff */
[----:B------:R-:W-:Y:S02]  /*1b80*/  USHF.R.S32.HI UR40, URZ, 0x6, UR4 ;  /* 0x00000006ff287899 */ /* 0x000fe40008011404 */
[----:B------:R-:W-:Y:S02]  /*1b90*/  UISETP.GE.U32.AND UP1, UPT, UR5, -0x7f, UPT ;  /* 0xffffff810500788c */ /* 0x000fe4000bf26070 */
[----:B------:R-:W-:-:S04]  /*1ba0*/  UISETP.LT.U32.AND UP0, UPT, UR40, 0x1a, UPT ;  /* 0x0000001a2800788c */ /* 0x000fc8000bf01070 */
[----:B------:R-:W-:Y:S02]  /*1bb0*/  USEL UR39, UR40, 0x1a, UP0 ;  /* 0x0000001a28277887 */ /* 0x000fe40008000000 */
[----:B------:R-:W-:Y:S02]  /*1bc0*/  UISETP.NE.AND UP0, UPT, UR25, URZ, UPT ;  /* 0x000000ff1900728c */ /* 0x000fe4000bf05270 */
[----:B------:R-:W-:Y:S02]  /*1bd0*/  UIADD3 UR4, UPT, UPT, UR39, -0x1, URZ ;  /* 0xffffffff27047890 */ /* 0x000fe4000fffe0ff */
[----:B------:R-:W-:Y:S02]  /*1be0*/  @UP1 UIADD3 UR4, UPT, UPT, UR39, URZ, URZ ;  /* 0x000000ff27041290 */ /* 0x000fe4000fffe0ff */
[----:B------:R-:W-:Y:S02]  /*1bf0*/  USEL UR23, UR41, 0x2, UP0 ;  /* 0x0000000229177887 */ /* 0x000fe40008000000 */
[----:B------:R-:W-:-:S02]  /*1c00*/  UIADD3 UR44, UPT, UPT, UR40, -UR39, URZ ;  /* 0x80000027282c7290 */ /* 0x000fc4000fffe0ff */
[----:B------:R-:W-:Y:S02]  /*1c10*/  UIADD3 UR25, UPT, UPT, UR4, 0x1, URZ ;  /* 0x0000000104197890 */ /* 0x000fe4000fffe0ff */
[----:B--234-:R-:W-:-:S12]  /*1c20*/  UIADD3 UR41, UPT, UPT, -UR4, URZ, URZ ;  /* 0x000000ff04297290 */ /* 0x01cfd8000fffe1ff */
.L_x_43:
[----:B------:R-:W-:Y:S01]  /*1c30*/  UISETP.NE.AND UP0, UPT, UR46, URZ, UPT ;  /* 0x000000ff2e00728c */ /* 0x000fe2000bf05270 */
[----:B-1----:R-:W1:Y:S08]  /*1c40*/  S2UR UR46, SR_CgaCtaId ;  /* 0x00000000002e79c3 */ /* 0x002e700000008800 */
[----:B------:R-:W-:Y:S05]  /*1c50*/  BRA.U UP0, `(.L_x_24) ;  /* 0x0000000100347547 */ /* 0x000fea000b800000 */
[----:B------:R-:W2:Y:S01]  /*1c60*/  S2R R0, SR_CgaCtaId ;  /* 0x0000000000007919 */ /* 0x000ea20000008800 */
[----:B------:R-:W-:Y:S02]  /*1c70*/  MOV R3, 0x400 ;  /* 0x0000040000037802 */ /* 0x000fe40000000f00 */
[----:B------:R-:W-:Y:S02]  /*1c80*/  SHF.L.U32 R2, R8, 0x1f, RZ ;  /* 0x0000001f08027819 */ /* 0x000fe400000006ff */
[----:B--2---:R-:W-:-:S05]  /*1c90*/  LEA R0, R0, R3, 0x18 ;  /* 0x0000000300007211 */ /* 0x004fca00078ec0ff */
[----:B------:R-:W-:-:S04]  /*1ca0*/  IMAD R3, R9, 0x8, R0 ;  /* 0x0000000809037824 */ /* 0x000fc800078e0200 */
[----:B------:R-:W2:Y:S02]  /*1cb0*/  SYNCS.PHASECHK.TRANS64.TRYWAIT P0, [R3+URZ+0x240], R2 ;  /* 0x00024002030075a7 */ /* 0x000ea400080011ff */
[----:B--2---:R-:W-:Y:S05]  /*1cc0*/  @!P0 BRA `(.L_x_25) ;  /* 0x0000007000388947 */ /* 0x004fea0003800000 */
.L_x_146:
[----:B------:R-:W-:Y:S01]  /*1cd0*/  VIADD R9, R9, 0x1 ;  /* 0x0000000109097836 */ /* 0x000fe20000000000 */
[----:B------:R2:W-:Y:S04]  /*1ce0*/  SYNCS.ARRIVE.TRANS64.A1T0 RZ, [R3+URZ+0x230], RZ ;  /* 0x000230ff03ff79a7 */ /* 0x0005e800081000ff */
[----:B------:R-:W-:-:S04]  /*1cf0*/  ISETP.NE.AND P0, PT, R9, 0x2, PT ;  /* 0x000000020900780c */ /* 0x000fc80003f05270 */
[----:B------:R-:W-:Y:S02]  /*1d00*/  SEL R9, R9, RZ, P0 ;  /* 0x000000ff09097207 */ /* 0x000fe40000000000 */
[----:B--2---:R-:W-:-:S04]  /*1d10*/  SEL R3, RZ, 0x1, P0 ;  /* 0x00000001ff037807 */ /* 0x004fc80000000000 */
[----:B------:R-:W-:-:S07]  /*1d20*/  LOP3.LUT R8, R8, R3, RZ, 0x3c, !PT ;  /* 0x0000000308087212 */ /* 0x000fce00078e3cff */
.L_x_24:
[----:B------:R-:W-:Y:S01]  /*1d30*/  UMOV UR6, 0x400 ;  /* 0x0000040000067882 */ /* 0x000fe20000000000 */
[----:B------:R-:W-:Y:S01]  /*1d40*/  SHF.L.U32 R0, R12, 0x1f, RZ ;  /* 0x0000001f0c007819 */ /* 0x000fe200000006ff */
[----:B-1----:R-:W-:Y:S02]  /*1d50*/  ULEA UR6, UR46, UR6, 0x18 ;  /* 0x000000062e067291 */ /* 0x002fe4000f8ec0ff */
[----:B------:R-:W-:Y:S02]  /*1d60*/  UISETP.GE.U32.AND UP0, UPT, UR47, 0x7f, UPT ;  /* 0x0000007f2f00788c */ /* 0x000fe4000bf06070 */
[----:B------:R-:W-:Y:S02]  /*1d70*/  ULEA UR4, UR7, UR6, 0x3 ;  /* 0x0000000607047291 */ /* 0x000fe4000f8e18ff */
[----:B------:R-:W-:Y:S01]  /*1d80*/  ULEA UR11, UR24, UR45, 0x7 ;  /* 0x0000002d180b7291 */ /* 0x000fe2000f8e38ff */
[----:B------:R-:W-:-:S06]  /*1d90*/  UMOV UR13, URZ ;  /* 0x000000ff000d7c82 */ /* 0x000fcc0008000000 */
[----:B------:R1:W2:Y:S01]  /*1da0*/  SYNCS.PHASECHK.TRANS64.TRYWAIT P0, [UR4+0xd0], R0 ;  /* 0x0000d000ff0075a7 */ /* 0x0002a20008001104 */
[----:B------:R-:W-:-:S04]  /*1db0*/  ULEA.HI UR4, UR20, UR20, URZ, 0x1 ;  /* 0x0000001414047291 */ /* 0x000fc8000f8f08ff */
[----:B------:R-:W-:-:S04]  /*1dc0*/  USHF.L.U32 UR4, UR4, 0x6, URZ ;  /* 0x0000000604047899 */ /* 0x000fc800080006ff */
[----:B------:R-:W-:-:S04]  /*1dd0*/  ULOP3.LUT UR35, UR4, 0xffffff80, URZ, 0xc0, !UPT ;  /* 0xffffff8004237892 */ /* 0x000fc8000f8ec0ff */
[----:B------:R-:W-:Y:S01]  /*1de0*/  UIADD3 UR35, UPT, UPT, UR43, UR35, URZ ;  /* 0x000000232b237290 */ /* 0x000fe2000fffe0ff */
[----:B------:R-:W-:Y:S11]  /*1df0*/  BRA.U !UP0, `(.L_x_26) ;  /* 0x0000000108c47547 */ /* 0x000ff6000b800000 */
[----:B------:R-:W-:Y:S01]  /*1e00*/  UMOV UR16, UR41 ;  /* 0x0000002900107c82 */ /* 0x000fe20008000000 */
[----:B------:R-:W-:Y:S01]  /*1e10*/  UMOV UR4, UR7 ;  /* 0x0000000700047c82 */ /* 0x000fe20008000000 */
[----:B------:R-:W-:-:S05]  /*1e20*/  UMOV UR34, URZ ;  /* 0x000000ff00227c82 */ /* 0x000fca0008000000 */
.L_x_32:
[----:B------:R-:W-:Y:S01]  /*1e30*/  ULEA UR33, UR4, UR6, 0x3 ;  /* 0x0000000604217291 */ /* 0x000fe2000f8e18ff */
[----:B------:R-:W-:Y:S01]  /*1e40*/  @P3 MOV R2, 0x4000 ;  /* 0x0000400000023802 */ /* 0x000fe20000000f00 */
[----:B--234-:R-:W-:Y:S10]  /*1e50*/  @P0 BRA `(.L_x_27) ;  /* 0x00000000000c0947 */ /* 0x01cff40003800000 */
[----:B------:R-:W-:-:S04]  /*1e60*/  SHF.L.U32 R3, R12, 0x1f, RZ ;  /* 0x0000001f0c037819 */ /* 0x000fc800000006ff */
[----:B------:R-:W2:Y:S02]  /*1e70*/  SYNCS.PHASECHK.TRANS64.TRYWAIT P0, [UR33+0xd0], R3 ;  /* 0x0000d003ff0075a7 */ /* 0x000ea40008001121 */
[----:B--2---:R-:W-:Y:S05]  /*1e80*/  @!P0 BRA `(.L_x_28) ;  /* 0x0000006c00dc8947 */ /* 0x004fea0003800000 */
.L_x_27:
[----:B------:R2:W-:Y:S01]  /*1e90*/  @P3 SYNCS.ARRIVE.TRANS64 RZ, [UR33], R2 ;  /* 0x00000002ffff39a7 */ /* 0x0005e20008000021 */
[----:B------:R-:W-:Y:S02]  /*1ea0*/  ULOP3.LUT UR5, UR23, 0x2, URZ, 0xfc, !UPT ;  /* 0x0000000217057892 */ /* 0x000fe4000f8efcff */
[----:B------:R-:W-:Y:S02]  /*1eb0*/  UIADD3 UR16, UPT, UPT, UR16, 0x1, URZ ;  /* 0x0000000110107890 */ /* 0x000fe4000fffe0ff */
[----:B------:R-:W-:Y:S02]  /*1ec0*/  UISETP.NE.AND UP0, UPT, UR5, 0x2, UPT ;  /* 0x000000020500788c */ /* 0x000fe4000bf05270 */
[----:B------:R-:W-:-:S07]  /*1ed0*/  UISETP.NE.AND UP2, UPT, UR16, 0x1, UPT ;  /* 0x000000011000788c */ /* 0x000fce000bf45270 */
[----:B------:R-:W-:Y:S05]  /*1ee0*/  BRA.U UP0, `(.L_x_29) ;  /* 0x0000000100047547 */ /* 0x000fea000b800000 */
[----:B------:R-:W-:Y:S05]  /*1ef0*/  BPT.TRAP 0x1 ;  /* 0x000000040000795c */ /* 0x000fea0000300000 */
.L_x_29:
[----:B------:R-:W-:Y:S04]  /*1f00*/  BSSY.RECONVERGENT B0, `(.L_x_30) ;  /* 0x0000003000007945 */ /* 0x000fe80003800200 */
[----:B------:R-:W-:Y:S05]  /*1f10*/  @!P2 BRA `(.L_x_31) ;  /* 0x000000000004a947 */ /* 0x000fea0003800000 */
[----:B------:R-:W-:Y:S05]  /*1f20*/  BPT.TRAP 0x1 ;  /* 0x000000040000795c */ /* 0x000fea0000300000 */
.L_x_31:
[----:B------:R-:W-:Y:S05]  /*1f30*/  BSYNC.RECONVERGENT B0 ;  /* 0x0000000000007941 */ /* 0x000fea0003800200 */
.L_x_30:
[----:B------:R-:W-:Y:S02]  /*1f40*/  UIADD3 UR5, UPT, UPT, UR4, 0x1, URZ ;  /* 0x0000000104057890 */ /* 0x000fe4000fffe0ff */
[----:B------:R-:W-:Y:S02]  /*1f50*/  UIADD3 UR14, UP1, UPT, UR26, 0x80, URZ ;  /* 0x000000801a0e7890 */ /* 0x000fe4000ff3e0ff */
[----:B------:R-:W-:Y:S02]  /*1f60*/  UISETP.NE.AND UP0, UPT, UR5, 0x1a, UPT ;  /* 0x0000001a0500788c */ /* 0x000fe4000bf05270 */
[----:B------:R-:W-:Y:S02]  /*1f70*/  ULOP3.LUT UR33, UR33, 0xfefffff8, URZ, 0xc0, !UPT ;  /* 0xfefffff821217892 */ /* 0x000fe4000f8ec0ff */
[----:B------:R-:W-:Y:S02]  /*1f80*/  USEL UR8, URZ, 0x1, UP0 ;  /* 0x00000001ff087887 */ /* 0x000fe40008000000 */
[----:B------:R-:W-:-:S02]  /*1f90*/  USEL UR7, UR5, URZ, UP0 ;  /* 0x000000ff05077287 */ /* 0x000fc40008000000 */
[----:B------:R-:W-:Y:S02]  /*1fa0*/  UIADD3.X UR15, UPT, UPT, URZ, UR27, URZ, UP1, !UPT ;  /* 0x0000001bff0f7290 */ /* 0x000fe40008ffe4ff */
[----:B------:R-:W-:Y:S01]  /*1fb0*/  ULEA UR5, UR7, UR6, 0x3 ;  /* 0x0000000607057291 */ /* 0x000fe2000f8e18ff */
[----:B------:R-:W-:Y:S01]  /*1fc0*/  LOP3.LUT R12, R12, UR8, RZ, 0x3c, !PT ;  /* 0x000000080c0c7c12 */ /* 0x000fe2000f8e3cff */
[----:B------:R-:W-:Y:S02]  /*1fd0*/  USHF.L.U32 UR8, UR4, 0xc, URZ ;  /* 0x0000000c04087899 */ /* 0x000fe400080006ff */
[----:B------:R-:W-:Y:S01]  /*1fe0*/  UIADD3 UR4, UP0, UPT, UR26, 0x180, URZ ;  /* 0x000001801a047890 */ /* 0x000fe2000ff1e0ff */
[----:B-1----:R-:W-:Y:S01]  /*1ff0*/  SHF.L.U32 R0, R12, 0x1f, RZ ;  /* 0x0000001f0c007819 */ /* 0x002fe200000006ff */
[----:B------:R-:W-:Y:S02]  /*2000*/  ULOP3.LUT UR32, UR8, UR22, URZ, 0xfc, !UPT ;  /* 0x0000001608207292 */ /* 0x000fe4000f8efcff */
[----:B------:R-:W-:Y:S01]  /*2010*/  UPRMT UR13, URZ, 0x5410, UR21 ;  /* 0x00005410ff0d7896 */ /* 0x000fe20008000015 */
[----:B------:R3:W4:Y:S01]  /*2020*/  SYNCS.PHASECHK.TRANS64.TRYWAIT P0, [UR5+0xd0], R0 ;  /* 0x0000d000ff0075a7 */ /* 0x0007220008001105 */
[----:B------:R-:W-:-:S02]  /*2030*/  UIADD3 UR32, UPT, UPT, UR6, 0x4400, UR32 ;  /* 0x0000440006207890 */ /* 0x000fc4000fffe020 */
[----:B------:R-:W-:Y:S02]  /*2040*/  UIADD3 UR8, UPT, UPT, UR6, 0x1e400, UR8 ;  /* 0x0001e40006087890 */ /* 0x000fe4000fffe008 */
[----:B------:R-:W-:Y:S01]  /*2050*/  UIADD3.X UR5, UPT, UPT, URZ, UR27, URZ, UP0, !UPT ;  /* 0x0000001bff057290 */ /* 0x000fe200087fe4ff */
[----:B------:R-:W-:Y:S01]  /*2060*/  UMOV UR18, 0x0 ;  /* 0x0000000000127882 */ /* 0x000fe20000000000 */
[----:B------:R-:W-:Y:S01]  /*2070*/  UMOV UR19, 0x10000000 ;  /* 0x1000000000137882 */ /* 0x000fe20000000000 */
[----:B------:R-:W-:Y:S01]  /*2080*/  UMOV UR10, UR34 ;  /* 0x00000022000a7c82 */ /* 0x000fe20008000000 */
[----:B------:R-:W-:Y:S01]  /*2090*/  UMOV UR12, UR36 ;  /* 0x00000024000c7c82 */ /* 0x000fe20008000000 */
[----:B------:R-:W-:Y:S01]  /*20a0*/  UMOV UR9, UR33 ;  /* 0x0000002100097c82 */ /* 0x000fe20008000000 */
[----:B------:R1:W-:Y:S03]  /*20b0*/  UTMALDG.3D.MULTICAST.2CTA [UR32], [UR14], UR13, desc[UR18] ;  /* 0x000012200e0073b4 */ /* 0x0003e6000821180d */
[----:B------:R2:W-:Y:S01]  /*20c0*/  UTMALDG.3D.2CTA [UR8], [UR4], desc[UR18] ;  /* 0x00001208040075b4 */ /* 0x0005e20008211000 */
[----:B-1----:R-:W-:Y:S01]  /*20d0*/  UIADD3 UR34, UPT, UPT, UR34, 0x40, URZ ;  /* 0x0000004022227890 */ /* 0x002fe2000fffe0ff */
[----:B------:R-:W-:Y:S01]  /*20e0*/  UMOV UR13, UR25 ;  /* 0x00000019000d7c82 */ /* 0x000fe20008000000 */
[----:B--2---:R-:W-:Y:S01]  /*20f0*/  UMOV UR4, UR7 ;  /* 0x0000000700047c82 */ /* 0x004fe20008000000 */
[----:B------:R-:W-:Y:S09]  /*2100*/  BRA.U UP2, `(.L_x_32) ;  /* 0xfffffffd02487547 */ /* 0x000ff2000b83ffff */
.L_x_26:
[----:B------:R-:W-:Y:S01]  /*2110*/  ULEA UR4, UR7, UR6, 0x3 ;  /* 0x0000000607047291 */ /* 0x000fe2000f8e18ff */
[----:B-1-3--:R-:W-:Y:S01]  /*2120*/  SHF.L.U32 R0, R12, 0x1f, RZ ;  /* 0x0000001f0c007819 */ /* 0x00afe200000006ff */
[----:B------:R-:W-:Y:S01]  /*2130*/  @!P1 SYNCS.ARRIVE.TRANS64.A1T0 RZ, [UR6+0x1c8], RZ ;  /* 0x0001c8ffffff99a7 */ /* 0x000fe20008100006 */
[----:B------:R-:W-:-:S06]  /*2140*/  UISETP.GT.AND UP0, UPT, UR40, UR39, UPT ;  /* 0x000000272800728c */ /* 0x000fcc000bf04270 */
[----:B--2-4-:R1:W2:Y:S03]  /*2150*/  SYNCS.PHASECHK.TRANS64.TRYWAIT P0, [UR4+0xd0], R0 ;  /* 0x0000d000ff0075a7 */ /* 0x0142a60008001104 */
[----:B------:R-:W-:Y:S05]  /*2160*/  BRA.U !UP0, `(.L_x_33) ;  /* 0x0000000108c47547 */ /* 0x000fea000b800000 */
[----:B------:R-:W-:Y:S01]  /*2170*/  UIADD3 UR24, UPT, UPT, UR44, UR13, URZ ;  /* 0x0000000d2c187290 */ /* 0x000fe2000fffe0ff */
[----:B------:R-:W-:-:S11]  /*2180*/  UMOV UR4, UR7 ;  /* 0x0000000700047c82 */ /* 0x000fd60008000000 */
.L_x_39:
[----:B------:R-:W-:Y:S01]  /*2190*/  ULEA UR17, UR4, UR6, 0x3 ;  /* 0x0000000604117291 */ /* 0x000fe2000f8e18ff */
[----:B--2---:R-:W-:Y:S01]  /*21a0*/  @P3 MOV R2, 0x4000 ;  /* 0x0000400000023802 */ /* 0x004fe20000000f00 */
[----:B--2-4-:R-:W-:Y:S10]  /*21b0*/  @P0 BRA `(.L_x_34) ;  /* 0x00000000000c0947 */ /* 0x014ff40003800000 */
[----:B------:R-:W-:-:S04]  /*21c0*/  SHF.L.U32 R3, R12, 0x1f, RZ ;  /* 0x0000001f0c037819 */ /* 0x000fc800000006ff */
[----:B------:R-:W2:Y:S02]  /*21d0*/  SYNCS.PHASECHK.TRANS64.TRYWAIT P0, [UR17+0xd0], R3 ;  /* 0x0000d003ff0075a7 */ /* 0x000ea40008001111 */
[----:B--2---:R-:W-:Y:S05]  /*21e0*/  @!P0 BRA `(.L_x_35) ;  /* 0x0000006c001c8947 */ /* 0x004fea0003800000 */
.L_x_34:
[----:B------:R2:W-:Y:S01]  /*21f0*/  @P3 SYNCS.ARRIVE.TRANS64 RZ, [UR17], R2 ;  /* 0x00000002ffff39a7 */ /* 0x0005e20008000011 */
[----:B------:R-:W-:-:S04]  /*2200*/  ULOP3.LUT UR5, UR23, 0x2, URZ, 0xfc, !UPT ;  /* 0x0000000217057892 */ /* 0x000fc8000f8efcff */
[----:B------:R-:W-:-:S09]  /*2210*/  UISETP.NE.AND UP0, UPT, UR5, 0x2, UPT ;  /* 0x000000020500788c */ /* 0x000fd2000bf05270 */
[----:B------:R-:W-:Y:S05]  /*2220*/  BRA.U UP0, `(.L_x_36) ;  /* 0x0000000100047547 */ /* 0x000fea000b800000 */
[----:B------:R-:W-:Y:S05]  /*2230*/  BPT.TRAP 0x1 ;  /* 0x000000040000795c */ /* 0x000fea0000300000 */
.L_x_36:
[----:B------:R-:W-:Y:S04]  /*2240*/  BSSY.RECONVERGENT B0, `(.L_x_37) ;  /* 0x0000003000007945 */ /* 0x000fe80003800200 */
[----:B------:R-:W-:Y:S05]  /*2250*/  @!P2 BRA `(.L_x_38) ;  /* 0x000000000004a947 */ /* 0x000fea0003800000 */
[----:B------:R-:W-:Y:S05]  /*2260*/  BPT.TRAP 0x1 ;  /* 0x000000040000795c */ /* 0x000fea0000300000 */
.L_x_38:
[----:B------:R-:W-:Y:S05]  /*2270*/  BSYNC.RECONVERGENT B0 ;  /* 0x0000000000007941 */ /* 0x000fea0003800200 */
.L_x_37:
[----:B------:R-:W-:Y:S02]  /*2280*/  UIADD3 UR5, UPT, UPT, UR4, 0x1, URZ ;  /* 0x0000000104057890 */ /* 0x000fe4000fffe0ff */
[----:B------:R-:W-:Y:S02]  /*2290*/  USHF.L.U32 UR18, UR13, 0x6, URZ ;  /* 0x000000060d127899 */ /* 0x000fe400080006ff */
[----:B------:R-:W-:Y:S02]  /*22a0*/  UISETP.NE.AND UP0, UPT, UR5, 0x1a, UPT ;  /* 0x0000001a0500788c */ /* 0x000fe4000bf05270 */
[----:B------:R-:W-:Y:S02]  /*22b0*/  ULOP3.LUT UR17, UR17, 0xfefffff8, URZ, 0xc0, !UPT ;  /* 0xfefffff811117892 */ /* 0x000fe4000f8ec0ff */
[----:B------:R-:W-:Y:S02]  /*22c0*/  USEL UR8, URZ, 0x1, UP0 ;  /* 0x00000001ff087887 */ /* 0x000fe40008000000 */
[----:B------:R-:W-:-:S02]  /*22d0*/  USEL UR7, UR5, URZ, UP0 ;  /* 0x000000ff05077287 */ /* 0x000fc40008000000 */
[----:B------:R-:W-:Y:S02]  /*22e0*/  UIADD3 UR14, UP0, UPT, UR26, 0x180, URZ ;  /* 0x000001801a0e7890 */ /* 0x000fe4000ff1e0ff */
        /* <DEDUP_REMOVED lines=9> */
[----:B------:R-:W-:Y:S02]  /*2380*/  UIADD3.X UR5, UPT, UPT, URZ, UR27, URZ, UP1, !UPT ;  /* 0x0000001bff057290 */ /* 0x000fe40008ffe4ff */
[----:B------:R-:W-:Y:S02]  /*2390*/  UIADD3 UR8, UPT, UPT, UR6, 0x1e400, UR8 ;  /* 0x0001e40006087890 */ /* 0x000fe4000fffe008 */
[----:B------:R-:W-:Y:S01]  /*23a0*/  UIADD3.X UR15, UPT, UPT, URZ, UR27, URZ, UP0, !UPT ;  /* 0x0000001bff0f7290 */ /* 0x000fe200087fe4ff */
[----:B------:R-:W-:Y:S01]  /*23b0*/  UMOV UR28, 0x0 ;  /* 0x00000000001c7882 */ /* 0x000fe20000000000 */
[----:B------:R-:W-:Y:S01]  /*23c0*/  UMOV UR29, 0x10000000 ;  /* 0x10000000001d7882 */ /* 0x000fe20000000000 */
[----:B------:R-:W-:Y:S01]  /*23d0*/  UMOV UR19, UR35 ;  /* 0x0000002300137c82 */ /* 0x000fe20008000000 */
[----:B------:R-:W-:Y:S01]  /*23e0*/  UMOV UR20, UR36 ;  /* 0x0000002400147c82 */ /* 0x000fe20008000000 */
[----:B------:R-:W-:Y:S01]  /*23f0*/  UMOV UR12, UR36 ;  /* 0x00000024000c7c82 */ /* 0x000fe20008000000 */
[----:B------:R1:W-:Y:S01]  /*2400*/  UTMALDG.3D.MULTICAST.2CTA [UR16], [UR4], UR10, desc[UR28] ;  /* 0x00001c10040073b4 */ /* 0x0003e2000821180a */
[----:B------:R-:W-:Y:S01]  /*2410*/  UMOV UR9, UR17 ;  /* 0x0000001100097c82 */ /* 0x000fe20008000000 */
[----:B------:R-:W-:-:S04]  /*2420*/  UIADD3 UR13, UPT, UPT, UR13, 0x1, URZ ;  /* 0x000000010d0d7890 */ /* 0x000fc8000fffe0ff */
[----:B------:R-:W-:Y:S01]  /*2430*/  UISETP.NE.AND UP0, UPT, UR13, UR24, UPT ;  /* 0x000000180d00728c */ /* 0x000fe2000bf05270 */
[----:B-1----:R-:W-:Y:S01]  /*2440*/  UMOV UR10, UR18 ;  /* 0x00000012000a7c82 */ /* 0x002fe20008000000 */
[----:B------:R-:W-:Y:S01]  /*2450*/  UMOV UR4, UR7 ;  /* 0x0000000700047c82 */ /* 0x000fe20008000000 */
[----:B------:R3:W-:Y:S06]  /*2460*/  UTMALDG.3D.2CTA [UR8], [UR14], desc[UR28] ;  /* 0x00001c080e0075b4 */ /* 0x0007ec0008211000 */
[----:B---3--:R-:W-:Y:S05]  /*2470*/  BRA.U UP0, `(.L_x_39) ;  /* 0xfffffffd00447547 */ /* 0x008fea000b83ffff */
.L_x_33:
[C---:B------:R-:W-:Y:S01]  /*2480*/  LEA R3, R11.reuse, UR6, 0x3 ;  /* 0x000000060b037c11 */ /* 0x040fe2000f8e18ff */
[----:B------:R-:W-:Y:S01]  /*2490*/  NOP ;  /* 0x0000000000007918 */ /* 0x000fe20000000000 */
[----:B-1----:R-:W-:Y:S02]  /*24a0*/  SHF.L.U32 R0, R10, 0x1f, RZ ;  /* 0x0000001f0a007819 */ /* 0x002fe400000006ff */
[----:B------:R-:W-:Y:S02]  /*24b0*/  LEA R5, R11, UR6, 0x4 ;  /* 0x000000060b057c11 */ /* 0x000fe4000f8e20ff */
[----:B--2-4-:R-:W1:Y:S02]  /*24c0*/  SYNCS.PHASECHK.TRANS64.TRYWAIT P0, [R3+URZ+0x1d0], R0 ;  /* 0x0001d000030075a7 */ /* 0x014e6400080011ff */
[----:B-1----:R-:W-:Y:S05]  /*24d0*/  @!P0 BRA `(.L_x_40) ;  /* 0x0000006800788947 */ /* 0x002fea0003800000 */
.L_x_149:
[----:B------:R-:W2:Y:S01]  /*24e0*/  LDS.128 R4, [R5+0x260] ;  /* 0x0002600005047984 */ /* 0x000ea20000000c00 */
[----:B------:R-:W-:Y:S01]  /*24f0*/  UISETP.GE.AND UP0, UPT, UR42, 0x1, UPT ;  /* 0x000000012a00788c */ /* 0x000fe2000bf06270 */
[----:B------:R-:W-:Y:S01]  /*2500*/  @!PT LDS RZ, [RZ] ;  /* 0x00000000fffff984 */ /* 0x000fe20000000800 */
[----:B------:R-:W-:Y:S01]  /*2510*/  @!PT LDS RZ, [RZ] ;  /* 0x00000000fffff984 */ /* 0x000fe20000000800 */
[----:B------:R-:W-:Y:S01]  /*2520*/  @!PT LDS RZ, [RZ] ;  /* 0x00000000fffff984 */ /* 0x000fe20000000800 */
[----:B------:R-:W-:Y:S01]  /*2530*/  @!PT LDS RZ, [RZ] ;  /* 0x00000000fffff984 */ /* 0x000fe20000000800 */
[----:B------:R3:W-:Y:S06]  /*2540*/  MEMBAR.ALL.CTA ;  /* 0x0000000000007992 */ /* 0x0007ec0000008000 */
[----:B---3--:R-:W3:Y:S01]  /*2550*/  FENCE.VIEW.ASYNC.S ;  /* 0x00000000000073c6 */ /* 0x008ee20000000000 */
[----:B--2---:R-:W-:-:S13]  /*2560*/  LOP3.LUT P0, RZ, R6, 0x1, RZ, 0xc0, !PT ;  /* 0x0000000106ff7812 */ /* 0x004fda000780c0ff */
[----:B---3--:R-:W-:Y:S01]  /*2570*/  VOTEU.ANY UP1, P0 ;  /* 0x0000000000ff7886 */ /* 0x008fe20000020100 */
[----:B------:R-:W-:-:S13]  /*2580*/  PLOP3.LUT P0, PT, PT, PT, UP1, 0x80, 0x8 ;  /* 0x000000000008781c */ /* 0x000fda0003f0f018 */
[----:B-1----:R-:W-:Y:S02]  /*2590*/  @P0 LOP3.LUT R0, R5, 0xffff, RZ, 0xc0, !PT ;  /* 0x0000ffff05000812 */ /* 0x002fe400078ec0ff */
[----:B------:R-:W-:Y:S02]  /*25a0*/  @P0 MOV R2, R4 ;  /* 0x0000000400020202 */ /* 0x000fe40000000f00 */
[----:B------:R-:W-:Y:S01]  /*25b0*/  @P0 R2UR UR5, R0 ;  /* 0x00000000000502ca */ /* 0x000fe200000e0000 */
[----:B------:R-:W-:Y:S01]  /*25c0*/  VIADD R0, R3, 0x1e0 ;  /* 0x000001e003007836 */ /* 0x000fe20000000000 */
[----:B------:R-:W-:Y:S02]  /*25d0*/  @P0 SHF.R.U32.HI R4, RZ, 0x10, R5 ;  /* 0x00000010ff040819 */ /* 0x000fe40000011605 */
[----:B------:R-:W-:Y:S02]  /*25e0*/  @P0 R2UR UR8, R2 ;  /* 0x00000000020802ca */ /* 0x000fe400000e0000 */
[----:B------:R-:W-:-:S02]  /*25f0*/  PRMT R0, RZ, 0x654, R0 ;  /* 0x00000654ff007816 */ /* 0x000fc40000000000 */
[----:B------:R-:W-:Y:S02]  /*2600*/  @P0 R2UR UR4, R4 ;  /* 0x00000000040402ca */ /* 0x000fe400000e0000 */
[----:B------:R1:W-:Y:S03]  /*2610*/  SYNCS.ARRIVE.TRANS64.RED.A1T0 RZ, [R0+URZ], RZ ;  /* 0x000000ff00ff79a7 */ /* 0x0003e600081004ff */
[----:B------:R-:W-:-:S04]  /*2620*/  @UP1 UMOV UR30, UR5 ;  /* 0x00000005001e1c82 */ /* 0x000fc80008000000 */
[----:B------:R-:W-:-:S04]  /*2630*/  @UP1 UMOV UR31, UR8 ;  /* 0x00000008001f1c82 */ /* 0x000fc80008000000 */
[----:B------:R-:W-:Y:S01]  /*2640*/  @UP1 UMOV UR36, UR4 ;  /* 0x0000000400241c82 */ /* 0x000fe20008000000 */
[----:B------:R-:W-:Y:S05]  /*2650*/  BRA.U !UP0, `(.L_x_41) ;  /* 0x0000000108d47547 */ /* 0x000fea000b800000 */
[----:B------:R-:W2:Y:S01]  /*2660*/  LDCU.128 UR12, c[0x0][0xb10] ;  /* 0x00016200ff0c77ac */ /* 0x000ea20008000c00 */
[----:B------:R-:W3:Y:S01]  /*2670*/  LDCU UR24, c[0x0][0xb20] ;  /* 0x00016400ff1877ac */ /* 0x000ee20008000800 */
[----:B------:R-:W4:Y:S01]  /*2680*/  LDCU UR20, c[0x0][0xb0c] ;  /* 0x00016180ff1477ac */ /* 0x000f220008000800 */
[----:B------:R-:W1:Y:S01]  /*2690*/  LDCU.64 UR10, c[0x0][0xb28] ;  /* 0x00016500ff0a77ac */ /* 0x000e620008000a00 */
[----:B------:R-:W-:Y:S02]  /*26a0*/  UISETP.NE.AND UP3, UPT, UR42, 0x1, UPT ;  /* 0x000000012a00788c */ /* 0x000fe4000bf65270 */
[----:B--2---:R-:W-:Y:S02]  /*26b0*/  UIMAD.WIDE.U32 UR8, UR37, UR15, URZ ;  /* 0x0000000f250872a5 */ /* 0x004fe4000f8e00ff */
[----:B------:R-:W-:Y:S02]  /*26c0*/  UIMAD.WIDE.U32 UR4, UR38, UR12, URZ ;  /* 0x0000000c260472a5 */ /* 0x000fe4000f8e00ff */
[----:B------:R-:W-:-:S02]  /*26d0*/  UISETP.NE.AND UP0, UPT, UR14, 0x1, UPT ;  /* 0x000000010e00788c */ /* 0x000fc4000bf05270 */
[----:B------:R-:W-:Y:S01]  /*26e0*/  UIMAD.WIDE.U32 UR28, UR30, UR15, URZ ;  /* 0x0000000f1e1c72a5 */ /* 0x000fe2000f8e00ff */
[----:B------:R-:W-:Y:S02]  /*26f0*/  UMOV UR8, UR9 ;  /* 0x0000000900087c82 */ /* 0x000fe40008000000 */
[----:B------:R-:W-:Y:S01]  /*2700*/  UMOV UR4, UR5 ;  /* 0x0000000500047c82 */ /* 0x000fe20008000000 */
[----:B---3--:R-:W-:Y:S02]  /*2710*/  USHF.R.U32.HI UR8, URZ, UR24, UR8 ;  /* 0x00000018ff087299 */ /* 0x008fe40008011608 */
[----:B----4-:R-:W-:Y:S02]  /*2720*/  UISETP.NE.AND UP2, UPT, UR20, 0x1, UPT ;  /* 0x000000011400788c */ /* 0x010fe4000bf45270 */
[----:B------:R-:W-:Y:S02]  /*2730*/  USHF.R.U32.HI UR4, URZ, UR13, UR4 ;  /* 0x0000000dff047299 */ /* 0x000fe40008011604 */
[----:B------:R-:W-:-:S02]  /*2740*/  USEL UR5, UR37, UR8, !UP0 ;  /* 0x0000000825057287 */ /* 0x000fc4000c000000 */
[----:B------:R-:W-:Y:S02]  /*2750*/  USEL UR8, UR38, UR4, !UP2 ;  /* 0x0000000426087287 */ /* 0x000fe4000d000000 */
[----:B-1----:R-:W-:Y:S01]  /*2760*/  UIMAD.WIDE.U32 UR16, UR5, UR10, URZ ;  /* 0x0000000a051072a5 */ /* 0x002fe2000f8e00ff */
[----:B------:R-:W-:Y:S01]  /*2770*/  UMOV UR4, UR29 ;  /* 0x0000001d00047c82 */ /* 0x000fe20008000000 */
[----:B------:R-:W-:Y:S02]  /*2780*/  UIMAD.WIDE.U32 UR18, UR31, UR12, URZ ;  /* 0x0000000c1f1272a5 */ /* 0x000fe4000f8e00ff */
[----:B------:R-:W-:-:S03]  /*2790*/  UIMAD.WIDE.U32 UR28, UR8, UR10, URZ ;  /* 0x0000000a081c72a5 */ /* 0x000fc6000f8e00ff */
[----:B------:R-:W-:Y:S01]  /*27a0*/  UMOV UR16, UR17 ;  /* 0x0000001100107c82 */ /* 0x000fe20008000000 */
[----:B------:R-:W-:Y:S02]  /*27b0*/  USHF.R.U32.HI UR4, URZ, UR24, UR4 ;  /* 0x00000018ff047299 */ /* 0x000fe40008011604 */
[----:B------:R-:W-:Y:S01]  /*27c0*/  @UP3 USHF.R.U32.HI UR5, URZ, UR11, UR16 ;  /* 0x0000000bff053299 */ /* 0x000fe20008011610 */
[----:B------:R-:W-:Y:S01]  /*27d0*/  UMOV UR18, UR19 ;  /* 0x0000001300127c82 */ /* 0x000fe20008000000 */
[----:B------:R-:W-:Y:S01]  /*27e0*/  UMOV UR28, UR29 ;  /* 0x0000001d001c7c82 */ /* 0x000fe20008000000 */
[----:B------:R-:W-:Y:S02]  /*27f0*/  USHF.R.U32.HI UR13, URZ, UR13, UR18 ;  /* 0x0000000dff0d7299 */ /* 0x000fe40008011612 */
[----:B------:R-:W-:Y:S02]  /*2800*/  USEL UR4, UR30, UR4, !UP0 ;  /* 0x000000041e047287 */ /* 0x000fe4000c000000 */
[----:B------:R-:W-:-:S02]  /*2810*/  @UP3 USHF.R.U32.HI UR8, URZ, UR11, UR28 ;  /* 0x0000000bff083299 */ /* 0x000fc4000801161c */
[----:B------:R-:W-:Y:S02]  /*2820*/  UIMAD UR9, UR42, UR5, URZ ;  /* 0x000000052a0972a4 */ /* 0x000fe4000f8e02ff */
[----:B------:R-:W-:Y:S02]  /*2830*/  USEL UR5, UR31, UR13, !UP2 ;  /* 0x0000000d1f057287 */ /* 0x000fe4000d000000 */
[----:B------:R-:W-:Y:S02]  /*2840*/  UIMAD UR12, UR42, UR8, URZ ;  /* 0x000000082a0c72a4 */ /* 0x000fe4000f8e02ff */
[----:B------:R-:W-:Y:S02]  /*2850*/  UISETP.GE.AND UP0, UPT, UR4, UR9, UPT ;  /* 0x000000090400728c */ /* 0x000fe4000bf06270 */
[----:B------:R-:W-:Y:S02]  /*2860*/  UIMAD.WIDE.U32 UR16, UR4, UR10, URZ ;  /* 0x0000000a041072a5 */ /* 0x000fe4000f8e00ff */
[----:B------:R-:W-:-:S02]  /*2870*/  UISETP.GE.OR UP0, UPT, UR5, UR12, UP0 ;  /* 0x0000000c0500728c */ /* 0x000fc40008706670 */
        /* <DEDUP_REMOVED lines=19> */
.L_x_41:
[----:B------:R-:W2:Y:S02]  /*29b0*/  LDCU UR4, c[0x0][0xb30] ;  /* 0x00016600ff0477ac */ /* 0x000ea40008000800 */
[----:B--2---:R-:W-:-:S09]  /*29c0*/  UISETP.NE.AND UP0, UPT, UR4, 0x1, UPT ;  /* 0x000000010400788c */ /* 0x004fd2000bf05270 */
[----:B------:R-:W-:Y:S05]  /*29d0*/  BRA.U UP0, `(.L_x_42) ;  /* 0x0000000100447547 */ /* 0x000fea000b800000 */
[----:B------:R-:W2:Y:S01]  /*29e0*/  LDCU.128 UR12, c[0x0][0xb10] ;  /* 0x00016200ff0c77ac */ /* 0x000ea20008000c00 */
[----:B------:R-:W3:Y:S01]  /*29f0*/  LDCU UR10, c[0x0][0xb0c] ;  /* 0x00016180ff0a77ac */ /* 0x000ee20008000800 */
[----:B------:R-:W4:Y:S01]  /*2a00*/  LDCU UR11, c[0x0][0xb20] ;  /* 0x00016400ff0b77ac */ /* 0x000f220008000800 */
[----:B--2---:R-:W-:Y:S02]  /*2a10*/  UIMAD.WIDE.U32 UR8, UR31, UR12, URZ ;  /* 0x0000000c1f0872a5 */ /* 0x004fe4000f8e00ff */
[----:B------:R-:W-:Y:S02]  /*2a20*/  UIMAD.WIDE.U32 UR4, UR30, UR15, URZ ;  /* 0x0000000f1e0472a5 */ /* 0x000fe4000f8e00ff */
[----:B---3--:R-:W-:Y:S02]  /*2a30*/  UISETP.NE.AND UP2, UPT, UR10, 0x1, UPT ;  /* 0x000000010a00788c */ /* 0x008fe4000bf45270 */
[----:B------:R-:W-:Y:S01]  /*2a40*/  UISETP.NE.AND UP0, UPT, UR14, 0x1, UPT ;  /* 0x000000010e00788c */ /* 0x000fe2000bf05270 */
[----:B------:R-:W-:-:S02]  /*2a50*/  UMOV UR8, UR9 ;  /* 0x0000000900087c82 */ /* 0x000fc40008000000 */
[----:B------:R-:W-:Y:S01]  /*2a60*/  UMOV UR4, UR5 ;  /* 0x0000000500047c82 */ /* 0x000fe20008000000 */
[----:B------:R-:W-:Y:S02]  /*2a70*/  USHF.R.U32.HI UR13, URZ, UR13, UR8 ;  /* 0x0000000dff0d7299 */ /* 0x000fe40008011608 */
[----:B----4-:R-:W-:Y:S02]  /*2a80*/  USHF.R.U32.HI UR4, URZ, UR11, UR4 ;  /* 0x0000000bff047299 */ /* 0x010fe40008011604 */
[----:B------:R-:W-:Y:S02]  /*2a90*/  USEL UR5, UR31, UR13, !UP2 ;  /* 0x0000000d1f057287 */ /* 0x000fe4000d000000 */
[----:B------:R-:W-:-:S04]  /*2aa0*/  USEL UR4, UR30, UR4, !UP0 ;  /* 0x000000041e047287 */ /* 0x000fc8000c000000 */
[----:B------:R-:W-:Y:S02]  /*2ab0*/  UIADD3 UR8, UPT, UPT, UR5, -UR4, URZ ;  /* 0x8000000405087290 */ /* 0x000fe4000fffe0ff */
[----:B------:R-:W-:Y:S02]  /*2ac0*/  UIADD3 UR4, UPT, UPT, -UR5, UR4, URZ ;  /* 0x0000000405047290 */ /* 0x000fe4000fffe1ff */
[----:B------:R-:W-:Y:S02]  /*2ad0*/  UIMAD UR30, UR8, UR14, UR30 ;  /* 0x0000000e081e72a4 */ /* 0x000fe4000f8e021e */
[----:B------:R-:W-:-:S12]  /*2ae0*/  UIMAD UR31, UR4, UR10, UR31 ;  /* 0x0000000a041f72a4 */ /* 0x000fd8000f8e021f */
.L_x_42:
[----:B------:R-:W-:Y:S01]  /*2af0*/  VIADD R11, R11, 0x1 ;  /* 0x000000010b0b7836 */ /* 0x000fe20000000000 */
[----:B------:R-:W-:Y:S01]  /*2b00*/  R2UR UR4, R88 ;  /* 0x00000000580472ca */ /* 0x000fe200000e0000 */
[----:B------:R-:W-:Y:S01]  /*2b10*/  UIADD3 UR24, UPT, UPT, UR30, UR63, URZ ;  /* 0x0000003f1e187290 */ /* 0x000fe2000fffe0ff */
[----:B------:R-:W-:Y:S02]  /*2b20*/  PLOP3.LUT P1, PT, PT, PT, PT, 0x80, 0x8 ;  /* 0x000000000008781c */ /* 0x000fe40003f2f070 */
[----:B------:R-:W-:-:S04]  /*2b30*/  ISETP.NE.AND P0, PT, R11, 0x2, PT ;  /* 0x000000020b00780c */ /* 0x000fc80003f05270 */
[----:B------:R-:W-:Y:S02]  /*2b40*/  SEL R3, RZ, 0x1, P0 ;  /* 0x00000001ff037807 */ /* 0x000fe40000000000 */
[----:B------:R-:W-:Y:S02]  /*2b50*/  SEL R11, R11, RZ, P0 ;  /* 0x000000ff0b0b7207 */ /* 0x000fe40000000000 */
[----:B------:R-:W-:Y:S01]  /*2b60*/  LOP3.LUT R10, R10, R3, RZ, 0x3c, !PT ;  /* 0x000000030a0a7212 */ /* 0x000fe200078e3cff */
[----:B------:R-:W-:Y:S01]  /*2b70*/  UIADD3 UR20, UPT, UPT, UR31, UR4, URZ ;  /* 0x000000041f147290 */ /* 0x000fe2000fffe0ff */
[----:B------:R-:W-:Y:S11]  /*2b80*/  BRA.U UP1, `(.L_x_43) ;  /* 0xfffffff101287547 */ /* 0x000ff6000b83ffff */
[----:B------:R-:W-:Y:S01]  /*2b90*/  UIADD3 UR8, UPT, UPT, UR6, 0xd0, URZ ;  /* 0x000000d006087890 */ /* 0x000fe2000fffe0ff */
[----:B------:R-:W-:-:S03]  /*2ba0*/  SHF.L.U32 R3, R12, 0x1f, RZ ;  /* 0x0000001f0c037819 */ /* 0x000fc600000006ff */
[----:B------:R-:W-:-:S09]  /*2bb0*/  ULEA UR4, UR7, UR8, 0x3 ;  /* 0x0000000807047291 */ /* 0x000fd2000f8e18ff */
[----:B------:R-:W2:Y:S02]  /*2bc0*/  SYNCS.PHASECHK.TRANS64.TRYWAIT P0, [UR4], R3 ;  /* 0x00000003ff0075a7 */ /* 0x000ea40008001104 */
[----:B--2---:R-:W-:Y:S05]  /*2bd0*/  @!P0 BRA `(.L_x_44) ;  /* 0x0000006000cc8947 */ /* 0x004fea0003800000 */
.L_x_151:
[----:B------:R-:W-:-:S04]  /*2be0*/  UIADD3 UR4, UPT, UPT, UR7, 0x1, URZ ;  /* 0x0000000107047890 */ /* 0x000fc8000fffe0ff */
[----:B------:R-:W-:-:S04]  /*2bf0*/  UISETP.NE.AND UP0, UPT, UR4, 0x1a, UPT ;  /* 0x0000001a0400788c */ /* 0x000fc8000bf05270 */
[----:B------:R-:W-:Y:S02]  /*2c00*/  USEL UR6, URZ, 0x1, UP0 ;  /* 0x00000001ff067887 */ /* 0x000fe40008000000 */
[----:B------:R-:W-:-:S04]  /*2c10*/  USEL UR4, UR4, URZ, UP0 ;  /* 0x000000ff04047287 */ /* 0x000fc80008000000 */
[----:B------:R-:W-:Y:S01]  /*2c20*/  ULEA UR5, UR4, UR8, 0x3 ;  /* 0x0000000804057291 */ /* 0x000fe2000f8e18ff */
[----:B------:R-:W-:-:S04]  /*2c30*/  LOP3.LUT R2, R12, UR6, RZ, 0x3c, !PT ;  /* 0x000000060c027c12 */ /* 0x000fc8000f8e3cff */
[----:B-1----:R-:W-:-:S04]  /*2c40*/  SHF.L.U32 R3, R2, 0x1f, RZ ;  /* 0x0000001f02037819 */ /* 0x002fc800000006ff */
[----:B------:R-:W1:Y:S02]  /*2c50*/  SYNCS.PHASECHK.TRANS64.TRYWAIT P0, [UR5], R3 ;  /* 0x00000003ff0075a7 */ /* 0x000e640008001105 */
[----:B-1----:R-:W-:Y:S05]  /*2c60*/  @!P0 BRA `(.L_x_45) ;  /* 0x0000006000c08947 */ /* 0x002fea0003800000 */
.L_x_153:
        /* <DEDUP_REMOVED lines=9> */
.L_x_155:
        /* <DEDUP_REMOVED lines=9> */
.L_x_157:
        /* <DEDUP_REMOVED lines=9> */
.L_x_159:
        /* <DEDUP_REMOVED lines=9> */
.L_x_161:
        /* <DEDUP_REMOVED lines=9> */
.L_x_163:
        /* <DEDUP_REMOVED lines=9> */
.L_x_165:
        /* <DEDUP_REMOVED lines=9> */
.L_x_167:
        /* <DEDUP_REMOVED lines=9> */
.L_x_169:
        /* <DEDUP_REMOVED lines=9> */
.L_x_171:
        /* <DEDUP_REMOVED lines=9> */
.L_x_173:
        /* <DEDUP_REMOVED lines=9> */
.L_x_175:
        /* <DEDUP_REMOVED lines=9> */
.L_x_177:
        /* <DEDUP_REMOVED lines=9> */
.L_x_179:
        /* <DEDUP_REMOVED lines=9> */
.L_x_181:
        /* <DEDUP_REMOVED lines=9> */
.L_x_183:
        /* <DEDUP_REMOVED lines=9> */
.L_x_185:
        /* <DEDUP_REMOVED lines=9> */
.L_x_187:
        /* <DEDUP_REMOVED lines=9> */
.L_x_189:
        /* <DEDUP_REMOVED lines=9> */
.L_x_191:
        /* <DEDUP_REMOVED lines=9> */
.L_x_193:
        /* <DEDUP_REMOVED lines=9> */
.L_x_195:
        /* <DEDUP_REMOVED lines=9> */
.L_x_197:
        /* <DEDUP_REMOVED lines=9> */
.L_x_199:
[----:B------:R-:W-:-:S04]  /*3960*/  UIADD3 UR4, UPT, UPT, UR4, 0x1, URZ ;  /* 0x0000000104047890 */ /* 0x000fc8000fffe0ff */
[----:B------:R-:W-:-:S04]  /*3970*/  UISETP.NE.AND UP0, UPT, UR4, 0x1a, UPT ;  /* 0x0000001a0400788c */ /* 0x000fc8000bf05270 */
[----:B------:R-:W-:Y:S02]  /*3980*/  USEL UR5, URZ, 0x1, UP0 ;  /* 0x00000001ff057887 */ /* 0x000fe40008000000 */
[----:B------:R-:W-:-:S04]  /*3990*/  USEL UR4, UR4, URZ, UP0 ;  /* 0x000000ff04047287 */ /* 0x000fc80008000000 */
[----:B------:R-:W-:Y:S01]  /*39a0*/  ULEA UR4, UR4, UR8, 0x3 ;  /* 0x0000000804047291 */ /* 0x000fe2000f8e18ff */
[----:B-1----:R-:W-:-:S04]  /*39b0*/  LOP3.LUT R3, R2, UR5, RZ, 0x3c, !PT ;  /* 0x0000000502037c12 */ /* 0x002fc8000f8e3cff */
[----:B------:R-:W-:Y:S01]  /*39c0*/  SHF.L.U32 R3, R3, 0x1f, RZ ;  /* 0x0000001f03037819 */ /* 0x000fe200000006ff */
[----:B------:R-:W-:-:S07]  /*39d0*/  IMAD.U32 R0, RZ, RZ, UR4 ;  /* 0x00000004ff007e24 */ /* 0x000fce000f8e00ff */
.L_x_69:
[----:B-1----:R1:W2:Y:S02]  /*39e0*/  SYNCS.PHASECHK.TRANS64.TRYWAIT P0, [R0+URZ], R3 ;  /* 0x00000003000075a7 */ /* 0x0022a400080011ff */
[----:B--2---:R-:W-:Y:S05]  /*39f0*/  @!P0 NANOSLEEP.SYNCS 0x989680 ;  /* 0x009896800000895d */ /* 0x004fea0003900000 */
[----:B------:R-:W2:Y:S02]  /*3a00*/  @!P0 SYNCS.PHASECHK.TRANS64 P0, [R0+URZ], R3 ;  /* 0x00000003000085a7 */ /* 0x000ea400080010ff */
[----:B--2---:R-:W-:Y:S05]  /*3a10*/  @P0 EXIT ;  /* 0x000000000000094d */ /* 0x004fea0003800000 */
[----:B------:R-:W-:Y:S05]  /*3a20*/  BRA `(.L_x_69) ;  /* 0xfffffffc00ec7947 */ /* 0x000fea000383ffff */
.L_x_23:
[----:B------:R-:W-:-:S04]  /*3a30*/  UISETP.NE.AND UP0, UPT, UR46, URZ, UPT ;  /* 0x000000ff2e00728c */ /* 0x000fc8000bf05270 */
[----:B------:R-:W-:-:S09]  /*3a40*/  UISETP.NE.OR UP0, UPT, UR25, 0x1, UP0 ;  /* 0x000000011900788c */ /* 0x000fd20008705670 */
[----:B------:R-:W-:Y:S05]  /*3a50*/  BRA.U UP0, `(.L_x_70) ;  /* 0x0000000500487547 */ /* 0x000fea000b800000 */
[----:B------:R-:W-:Y:S01]  /*3a60*/  ISETP.GE.U32.AND P2, PT, R0, 0x4, PT ;  /* 0x000000040000780c */ /* 0x000fe20003f46070 */
[----:B------:R-:W-:Y:S01]  /*3a70*/  IMAD.MOV.U32 R12, RZ, RZ, 0x1 ;  /* 0x00000001ff0c7424 */ /* 0x000fe200078e00ff */
[----:B------:R-:W-:Y:S02]  /*3a80*/  CS2R R10, SRZ ;  /* 0x00000000000a7805 */ /* 0x000fe4000001ff00 */
[----:B------:R-:W-:Y:S01]  /*3a90*/  CS2R R8, SRZ ;  /* 0x0000000000087805 */ /* 0x000fe2000001ff00 */
[----:B------:R-:W-:Y:S01]  /*3aa0*/  UMOV UR6, 0x400 ;  /* 0x0000040000067882 */ /* 0x000fe20000000000 */
[----:B------:R-:W-:Y:S01]  /*3ab0*/  UMOV UR5, URZ ;  /* 0x000000ff00057c82 */ /* 0x000fe20008000000 */
[----:B------:R-:W-:-:S12]  /*3ac0*/  ULEA UR6, UR46, UR6, 0x18 ;  /* 0x000000062e067291 */ /* 0x000fd8000f8ec0ff */
.L_x_74:
[----:B------:R-:W-:Y:S02]  /*3ad0*/  LEA R2, R8, UR6, 0x3 ;  /* 0x0000000608027c11 */ /* 0x000fe4000f8e18ff */
[----:B------:R-:W-:-:S03]  /*3ae0*/  SHF.L.U32 R5, R9, 0x1f, RZ ;  /* 0x0000001f09057819 */ /* 0x000fc600000006ff */
[----:B------:R-:W-:Y:S01]  /*3af0*/  VIADD R4, R2, 0x240 ;  /* 0x0000024002047836 */ /* 0x000fe20000000000 */
[----:B------:R-:W1:Y:S02]  /*3b00*/  SYNCS.PHASECHK.TRANS64.TRYWAIT P0, [R2+URZ+0x230], R5 ;  /* 0x00023005020075a7 */ /* 0x000e6400080011ff */
[----:B-1----:R-:W-:Y:S05]  /*3b10*/  @!P0 BRA `(.L_x_71) ;  /* 0x0000005c00548947 */ /* 0x002fea0003800000 */
.L_x_200:
[----:B------:R-:W-:Y:S01]  /*3b20*/  ULEA UR4, UR5, UR6, 0x3 ;  /* 0x0000000605047291 */ /* 0x000fe2000f8e18ff */
[----:B------:R-:W-:Y:S02]  /*3b30*/  PRMT R4, RZ, 0x654, R4 ;  /* 0x00000654ff047816 */ /* 0x000fe40000000004 */
[----:B-1----:R-:W-:Y:S01]  /*3b40*/  SHF.L.U32 R5, R12, 0x1f, RZ ;  /* 0x0000001f0c057819 */ /* 0x002fe200000006ff */
[----:B------:R-:W-:Y:S01]  /*3b50*/  UIADD3 UR7, UPT, UPT, UR4, 0x1d0, URZ ;  /* 0x000001d004077890 */ /* 0x000fe2000fffe0ff */
[----:B------:R1:W-:Y:S05]  /*3b60*/  SYNCS.ARRIVE.TRANS64.RED.A1T0 RZ, [R4+URZ], RZ ;  /* 0x000000ff04ff79a7 */ /* 0x0003ea00081004ff */
[----:B------:R-:W-:Y:S01]  /*3b70*/  IMAD.U32 R7, RZ, RZ, UR7 ;  /* 0x00000007ff077e24 */ /* 0x000fe2000f8e00ff */
[----:B------:R-:W2:Y:S04]  /*3b80*/  SYNCS.PHASECHK.TRANS64.TRYWAIT P0, [UR4+0x1e0], R5 ;  /* 0x0001e005ff0075a7 */ /* 0x000ea80008001104 */
[----:B------:R-:W-:Y:S01]  /*3b90*/  PRMT R6, R0, 0x654, R7 ;  /* 0x0000065400067816 */ /* 0x000fe20000000007 */
[----:B-1----:R-:W-:Y:S01]  /*3ba0*/  @!P2 IMAD.MOV.U32 R4, RZ, RZ, 0x10 ;  /* 0x00000010ff04a424 */ /* 0x002fe200078e00ff */
[----:B--2---:R-:W-:Y:S06]  /*3bb0*/  @!P0 BRA `(.L_x_72) ;  /* 0x0000005c00408947 */ /* 0x004fec0003800000 */
.L_x_202:
[----:B------:R-:W-:Y:S01]  /*3bc0*/  ULEA UR8, UR5, UR6, 0x4 ;  /* 0x0000000605087291 */ /* 0x000fe2000f8e20ff */
[----:B------:R-:W-:Y:S01]  /*3bd0*/  SEL R3, R6, R3, !P2 ;  /* 0x0000000306037207 */ /* 0x000fe20005000000 */
[----:B------:R-:W-:Y:S01]  /*3be0*/  UIADD3 UR9, UPT, UPT, UR4, 0x1d0, URZ ;  /* 0x000001d004097890 */ /* 0x000fe2000fffe0ff */
[----:B-1----:R-:W-:Y:S01]  /*3bf0*/  LEA R2, R11, UR6, 0x3 ;  /* 0x000000060b027c11 */ /* 0x002fe2000f8e18ff */
[----:B------:R-:W-:Y:S01]  /*3c00*/  UIADD3 UR8, UPT, UPT, UR8, 0x260, URZ ;  /* 0x0000026008087890 */ /* 0x000fe2000fffe0ff */
[----:B------:R-:W-:Y:S01]  /*3c10*/  SHF.L.U32 R5, R10, 0x1f, RZ ;  /* 0x0000001f0a057819 */ /* 0x000fe200000006ff */
[----:B------:R1:W-:Y:S01]  /*3c20*/  @!P2 SYNCS.ARRIVE.TRANS64.RED RZ, [R3+URZ], R4 ;  /* 0x0000000403ffa9a7 */ /* 0x0003e200080004ff */
[----:B------:R-:W-:Y:S01]  /*3c30*/  UIADD3 UR4, UPT, UPT, UR5, 0x1, URZ ;  /* 0x0000000105047890 */ /* 0x000fe2000fffe0ff */
[----:B------:R-:W-:-:S03]  /*3c40*/  VIADD R8, R8, 0x1 ;  /* 0x0000000108087836 */ /* 0x000fc60000000000 */
[----:B------:R-:W-:Y:S02]  /*3c50*/  UISETP.NE.AND UP0, UPT, UR4, 0x2, UPT ;  /* 0x000000020400788c */ /* 0x000fe4000bf05270 */
[----:B------:R-:W-:Y:S06]  /*3c60*/  UGETNEXTWORKID.BROADCAST [UR8], [UR9] ;  /* 0x00000000080073ca */ /* 0x000fec0008000100 */
[----:B------:R-:W-:Y:S01]  /*3c70*/  USEL UR7, URZ, 0x1, UP0 ;  /* 0x00000001ff077887 */ /* 0x000fe20008000000 */
[----:B------:R-:W-:Y:S01]  /*3c80*/  ISETP.NE.AND P0, PT, R8, 0x2, PT ;  /* 0x000000020800780c */ /* 0x000fe20003f05270 */
[----:B------:R-:W-:Y:S01]  /*3c90*/  USEL UR5, UR4, URZ, UP0 ;  /* 0x000000ff04057287 */ /* 0x000fe20008000000 */
[----:B------:R-:W2:Y:S03]  /*3ca0*/  SYNCS.PHASECHK.TRANS64.TRYWAIT P1, [R2+URZ+0x1d0], R5 ;  /* 0x0001d005020075a7 */ /* 0x000ea600080211ff */
[----:B------:R-:W-:Y:S01]  /*3cb0*/  LOP3.LUT R12, R12, UR7, RZ, 0x3c, !PT ;  /* 0x000000070c0c7c12 */ /* 0x000fe2000f8e3cff */
[----:B-12---:R-:W-:Y:S07]  /*3cc0*/  @!P1 BRA `(.L_x_73) ;  /* 0x0000005c00149947 */ /* 0x006fee0003800000 */
.L_x_203:
[C---:B------:R-:W-:Y:S01]  /*3cd0*/  LEA R4, R11.reuse, UR6, 0x4 ;  /* 0x000000060b047c11 */ /* 0x040fe2000f8e20ff */
[----:B-1----:R-:W-:Y:S01]  /*3ce0*/  VIADD R2, R2, 0x1e0 ;  /* 0x000001e002027836 */ /* 0x002fe20000000000 */
[----:B------:R-:W-:Y:S01]  /*3cf0*/  SEL R8, R8, RZ, P0 ;  /* 0x000000ff08087207 */ /* 0x000fe20000000000 */
[----:B------:R-:W-:-:S03]  /*3d00*/  VIADD R11, R11, 0x1 ;  /* 0x000000010b0b7836 */ /* 0x000fc60000000000 */
[----:B------:R-:W1:Y:S01]  /*3d10*/  LDS.128 R4, [R4+0x260] ;  /* 0x0002600004047984 */ /* 0x000e620000000c00 */
[----:B------:R-:W-:Y:S02]  /*3d20*/  PRMT R2, RZ, 0x654, R2 ;  /* 0x00000654ff027816 */ /* 0x000fe40000000002 */
[C---:B------:R-:W-:Y:S01]  /*3d30*/  ISETP.NE.AND P1, PT, R11.reuse, 0x2, PT ;  /* 0x000000020b00780c */ /* 0x040fe20003f25270 */
[----:B------:R-:W-:Y:S01]  /*3d40*/  @!PT LDS RZ, [RZ] ;  /* 0x00000000fffff984 */ /* 0x000fe20000000800 */
[----:B------:R-:W-:Y:S01]  /*3d50*/  @!PT LDS RZ, [RZ] ;  /* 0x00000000fffff984 */ /* 0x000fe20000000800 */
[----:B------:R-:W-:Y:S01]  /*3d60*/  @!PT LDS RZ, [RZ] ;  /* 0x00000000fffff984 */ /* 0x000fe20000000800 */
[----:B------:R-:W-:Y:S01]  /*3d70*/  @!PT LDS RZ, [RZ] ;  /* 0x00000000fffff984 */ /* 0x000fe20000000800 */
[----:B------:R2:W-:Y:S06]  /*3d80*/  MEMBAR.ALL.CTA ;  /* 0x0000000000007992 */ /* 0x0005ec0000008000 */
[----:B--2---:R-:W2:Y:S01]  /*3d90*/  FENCE.VIEW.ASYNC.S ;  /* 0x00000000000073c6 */ /* 0x004ea20000000000 */
[----:B------:R-:W-:Y:S01]  /*3da0*/  SEL R11, R11, RZ, P1 ;  /* 0x000000ff0b0b7207 */ /* 0x000fe20000800000 */
[----:B--2---:R2:W-:Y:S01]  /*3db0*/  SYNCS.ARRIVE.TRANS64.RED.A1T0 RZ, [R2+URZ], RZ ;  /* 0x000000ff02ff79a7 */ /* 0x0045e200081004ff */
[----:B-1----:R-:W-:-:S02]  /*3dc0*/  LOP3.LUT P3, RZ, R6, 0x1, RZ, 0xc0, !PT ;  /* 0x0000000106ff7812 */ /* 0x002fc4000786c0ff */
[----:B------:R-:W-:-:S04]  /*3dd0*/  SEL R5, RZ, 0x1, P1 ;  /* 0x00000001ff057807 */ /* 0x000fc80000800000 */
[----:B------:R-:W-:Y:S02]  /*3de0*/  LOP3.LUT R10, R10, R5, RZ, 0x3c, !PT ;  /* 0x000000050a0a7212 */ /* 0x000fe400078e3cff */
[----:B--2---:R-:W-:-:S04]  /*3df0*/  SEL R2, RZ, 0x1, P0 ;  /* 0x00000001ff027807 */ /* 0x004fc80000000000 */
[----:B------:R-:W-:Y:S01]  /*3e00*/  LOP3.LUT R9, R9, R2, RZ, 0x3c, !PT ;  /* 0x0000000209097212 */ /* 0x000fe200078e3cff */
[----:B------:R-:W-:Y:S06]  /*3e10*/  @P3 BRA `(.L_x_74) ;  /* 0xfffffffc002c3947 */ /* 0x000fec000383ffff */
[----:B------:R-:W-:Y:S01]  /*3e20*/  ULEA UR4, UR5, UR6, 0x3 ;  /* 0x0000000605047291 */ /* 0x000fe2000f8e18ff */
[----:B------:R-:W-:-:S08]  /*3e30*/  SHF.L.U32 R3, R12, 0x1f, RZ ;  /* 0x0000001f0c037819 */ /* 0x000fd000000006ff */
[----:B------:R-:W1:Y:S02]  /*3e40*/  SYNCS.PHASECHK.TRANS64 P0, [UR4+0x1e0], R3 ;  /* 0x0001e003ff0075a7 */ /* 0x000e640008001004 */
[----:B-1----:R-:W-:Y:S05]  /*3e50*/  @P0 BRA `(.L_x_75) ;  /* 0x0000000000080947 */ /* 0x002fea0003800000 */
[----:B------:R-:W1:Y:S02]  /*3e60*/  SYNCS.PHASECHK.TRANS64.TRYWAIT P0, [UR4+0x1e0], R3 ;  /* 0x0001e003ff0075a7 */ /* 0x000e640008001104 */
[----:B-1----:R-:W-:Y:S05]  /*3e70*/  @!P0 BRA `(.L_x_76) ;  /* 0x0000005800bc8947 */ /* 0x002fea0003800000 */
.L_x_75:
[----:B------:R-:W-:-:S04]  /*3e80*/  UIADD3 UR7, UPT, UPT, UR5, 0x1, URZ ;  /* 0x0000000105077890 */ /* 0x000fc8000fffe0ff */
[----:B------:R-:W-:-:S04]  /*3e90*/  UISETP.NE.AND UP0, UPT, UR7, 0x2, UPT ;  /* 0x000000020700788c */ /* 0x000fc8000bf05270 */
[----:B------:R-:W-:Y:S02]  /*3ea0*/  USEL UR8, URZ, 0x1, UP0 ;  /* 0x00000001ff087887 */ /* 0x000fe40008000000 */
[----:B------:R-:W-:-:S04]  /*3eb0*/  USEL UR7, UR7, URZ, UP0 ;  /* 0x000000ff07077287 */ /* 0x000fc80008000000 */
[----:B------:R-:W-:Y:S01]  /*3ec0*/  ULEA UR7, UR7, UR6, 0x3 ;  /* 0x0000000607077291 */ /* 0x000fe2000f8e18ff */
[----:B-1----:R-:W-:-:S04]  /*3ed0*/  LOP3.LUT R3, R12, UR8, RZ, 0x3c, !PT ;  /* 0x000000080c037c12 */ /* 0x002fc8000f8e3cff */
[----:B------:R-:W-:-:S04]  /*3ee0*/  SHF.L.U32 R0, R3, 0x1f, RZ ;  /* 0x0000001f03007819 */ /* 0x000fc800000006ff */
[----:B------:R-:W1:Y:S02]  /*3ef0*/  SYNCS.PHASECHK.TRANS64 P0, [UR7+0x1e0], R0 ;  /* 0x0001e000ff0075a7 */ /* 0x000e640008001007 */
[----:B-1----:R-:W-:Y:S05]  /*3f00*/  @P0 EXIT ;  /* 0x000000000000094d */ /* 0x002fea0003800000 */
[----:B------:R-:W-:Y:S02]  /*3f10*/  SHF.L.U32 R3, R3, 0x1f, RZ ;  /* 0x0000001f03037819 */ /* 0x000fe400000006ff */
[----:B------:R-:W-:-:S07]  /*3f20*/  MOV R0, UR7 ;  /* 0x0000000700007c02 */ /* 0x000fce0008000f00 */
.L_x_77:
[----:B-1----:R1:W2:Y:S02]  /*3f30*/  SYNCS.PHASECHK.TRANS64.TRYWAIT P0, [R0+URZ+0x1e0], R3 ;  /* 0x0001e003000075a7 */ /* 0x0022a400080011ff */
[----:B--2---:R-:W-:Y:S05]  /*3f40*/  @!P0 NANOSLEEP.SYNCS 0x989680 ;  /* 0x009896800000895d */ /* 0x004fea0003900000 */
[----:B------:R-:W2:Y:S02]  /*3f50*/  @!P0 SYNCS.PHASECHK.TRANS64 P0, [R0+URZ+0x1e0], R3 ;  /* 0x0001e003000085a7 */ /* 0x000ea400080010ff */
[----:B--2---:R-:W-:Y:S05]  /*3f60*/  @P0 EXIT ;  /* 0x000000000000094d */ /* 0x004fea0003800000 */
[----:B------:R-:W-:Y:S05]  /*3f70*/  BRA `(.L_x_77) ;  /* 0xfffffffc00ec7947 */ /* 0x000fea000383ffff */
.L_x_70:
[----:B------:R-:W-:Y:S05]  /*3f80*/  BRA.U UP4, `(.L_x_78) ;  /* 0x0000001104a07547 */ /* 0x000fea000b800000 */
[----:B------:R-:W-:Y:S01]  /*3f90*/  UMOV UR4, 0x40 ;  /* 0x0000004000047882 */ /* 0x000fe20000000000 */
[----:B------:R-:W-:Y:S01]  /*3fa0*/  NOP ;  /* 0x0000000000007918 */ /* 0x000fe20000000000 */
[----:B------:R-:W-:Y:S01]  /*3fb0*/  ULEA UR5, UR46, UR4, 0x18 ;  /* 0x000000042e057291 */ /* 0x000fe2000f8ec0ff */
[----:B------:R-:W-:Y:S02]  /*3fc0*/  UMOV UR6, 0x400 ;  /* 0x0000040000067882 */ /* 0x000fe40000000000 */
[----:B------:R-:W-:-:S06]  /*3fd0*/  ULEA UR6, UR46, UR6, 0x18 ;  /* 0x000000062e067291 */ /* 0x000fcc000f8ec0ff */
[----:B------:R-:W1:Y:S02]  /*3fe0*/  LDS.U8 R0, [UR5+0x1c] ;  /* 0x00001c05ff007984 */ /* 0x000e640008000000 */
[----:B-1----:R-:W-:-:S13]  /*3ff0*/  ISETP.NE.AND P0, PT, R0, RZ, PT ;  /* 0x000000ff0000720c */ /* 0x002fda0003f05270 */
[----:B------:R-:W-:Y:S05]  /*4000*/  @P0 BRA `(.L_x_79) ;  /* 0x0000000400080947 */ /* 0x000fea0003800000 */
[----:B------:R-:W-:Y:S02]  /*4010*/  UISETP.NE.U32.AND UP1, UPT, UR33, 0x1, UPT ;  /* 0x000000012100788c */ /* 0x000fe4000bf25070 */
[----:B------:R-:W-:-:S07]  /*4020*/  UIADD3 UR7, UPT, UPT, UR5, 0x8, URZ ;  /* 0x0000000805077890 */ /* 0x000fce000fffe0ff */
[----:B------:R-:W-:Y:S05]  /*4030*/  BRA.U !UP1, `(.L_x_80) ;  /* 0x00000001099c7547 */ /* 0x000fea000b800000 */
[----:B------:R-:W-:Y:S01]  /*4040*/  ELECT P0, URZ, PT ;  /* 0x0000000000ff782f */ /* 0x000fe20003800000 */
[----:B------:R-:W-:-:S12]  /*4050*/  BSSY B0, `(.L_x_80) ;  /* 0x0000025000007945 */ /* 0x000fd80003800000 */
[----:B------:R-:W-:Y:S05]  /*4060*/  @!P0 BRA `(.L_x_81) ;  /* 0x00000000008c8947 */ /* 0x000fea0003800000 */
[----:B------:R-:W-:-:S05]  /*4070*/  UMOV UR4, 0x10 ;  /* 0x0000001000047882 */ /* 0x000fca0000000000 */
[----:B------:R-:W-:Y:S04]  /*4080*/  DEPBAR.LE SB1, 0x36 ;  /* 0x00009d800000791a */ /* 0x000fe80000000000 */
[----:B------:R-:W1:Y:S02]  /*4090*/  UTCATOMSWS.2CTA.FIND_AND_SET.ALIGN UP0, UR4, UR4 ;  /* 0x00000004000475e3 */ /* 0x000e640008200800 */
[----:B-1----:R-:W-:Y:S01]  /*40a0*/  MOV R11, UR4 ;  /* 0x00000004000b7c02 */ /* 0x002fe20008000f00 */
[----:B------:R-:W-:Y:S06]  /*40b0*/  BRA.U UP0, `(.L_x_82) ;  /* 0x0000000100187547 */ /* 0x000fec000b800000 */
.L_x_83:
[----:B------:R-:W-:Y:S05]  /*40c0*/  NANOSLEEP 0x64 ;  /* 0x000000640000795d */ /* 0x000fea0003800000 */
[----:B------:R-:W-:-:S05]  /*40d0*/  UMOV UR4, 0x10 ;  /* 0x0000001000047882 */ /* 0x000fca0000000000 */
[----:B------:R-:W-:Y:S04]  /*40e0*/  DEPBAR.LE SB1, 0x36 ;  /* 0x00009d800000791a */ /* 0x000fe80000000000 */
[----:B------:R-:W1:Y:S02]  /*40f0*/  UTCATOMSWS.2CTA.FIND_AND_SET.ALIGN UP0, UR4, UR4 ;  /* 0x00000004000475e3 */ /* 0x000e640008200800 */
[----:B-1----:R-:W-:Y:S01]  /*4100*/  MOV R11, UR4 ;  /* 0x00000004000b7c02 */ /* 0x002fe20008000f00 */
[----:B------:R-:W-:Y:S05]  /*4110*/  BRA.U !UP0, `(.L_x_83) ;  /* 0xfffffffd08e87547 */ /* 0x000fea000b83ffff */
.L_x_82:
[----:B------:R-:W1:Y:S01]  /*4120*/  LDS R7, [UR5+0x10] ;  /* 0x00001005ff077984 */ /* 0x000e620008000800 */
[----:B------:R-:W-:Y:S01]  /*4130*/  IMAD.U32 R5, RZ, RZ, UR6 ;  /* 0x00000006ff057e24 */ /* 0x000fe2000f8e00ff */
[----:B------:R-:W-:-:S03]  /*4140*/  MOV R4, UR34 ;  /* 0x0000002200047c02 */ /* 0x000fc60008000f00 */
[----:B------:R-:W-:Y:S01]  /*4150*/  VIADD R5, R5, 0x280 ;  /* 0x0000028005057836 */ /* 0x000fe20000000000 */
[----:B-1----:R-:W-:-:S04]  /*4160*/  SHF.L.U32 R7, R7, 0x1f, RZ ;  /* 0x0000001f07077819 */ /* 0x002fc800000006ff */
[----:B------:R-:W1:Y:S02]  /*4170*/  SYNCS.PHASECHK.TRANS64.TRYWAIT P0, [UR5+0x8], R7 ;  /* 0x00000807ff0075a7 */ /* 0x000e640008001105 */
[----:B-1----:R-:W-:Y:S05]  /*4180*/  @P0 BRA `(.L_x_84) ;  /* 0x0000000000080947 */ /* 0x002fea0003800000 */
[----:B------:R-:W1:Y:S02]  /*4190*/  SYNCS.PHASECHK.TRANS64.TRYWAIT P0, [UR5+0x8], R7 ;  /* 0x00000807ff0075a7 */ /* 0x000e640008001105 */
[----:B-1----:R-:W-:Y:S05]  /*41a0*/  @!P0 BRA `(.L_x_85) ;  /* 0x0000005800088947 */ /* 0x002fea0003800000 */
.L_x_84:
[----:B-1----:R-:W-:Y:S01]  /*41b0*/  HFMA2 R0, -RZ, RZ, 0, 5.9604644775390625e-08 ;  /* 0x00000001ff007431 */ /* 0x002fe200000001ff */
[----:B------:R-:W-:Y:S01]  /*41c0*/  UPRMT UR4, UR34, 0x654, UR7 ;  /* 0x0000065422047896 */ /* 0x000fe20008000007 */
[----:B------:R-:W-:Y:S01]  /*41d0*/  IMAD.MOV.U32 R8, RZ, RZ, 0xffff ;  /* 0x0000ffffff087424 */ /* 0x000fe200078e00ff */
[----:B------:R-:W-:Y:S01]  /*41e0*/  PRMT R4, R4, 0x654, R5 ;  /* 0x0000065404047816 */ /* 0x000fe20000000005 */
[----:B------:R-:W-:Y:S02]  /*41f0*/  IMAD.MOV.U32 R6, RZ, RZ, 0x4 ;  /* 0x00000004ff067424 */ /* 0x000fe400078e00ff */
[----:B------:R-:W-:Y:S01]  /*4200*/  IMAD.SHL.U32 R9, R11, 0x20, RZ ;  /* 0x000000200b097824 */ /* 0x000fe200078e00ff */
[----:B------:R-:W-:Y:S02]  /*4210*/  MOV R5, UR4 ;  /* 0x0000000400057c02 */ /* 0x000fe40008000f00 */
[-C--:B------:R-:W-:Y:S01]  /*4220*/  SHF.L.U32 R8, R8, R11.reuse, RZ ;  /* 0x0000000b08087219 */ /* 0x080fe200000006ff */
[----:B------:R1:W-:Y:S01]  /*4230*/  SYNCS.ARRIVE.TRANS64.RED RZ, [UR4], R6 ;  /* 0x00000006ffff79a7 */ /* 0x0003e20008000404 */
[----:B------:R-:W-:Y:S01]  /*4240*/  SHF.L.U32 R7, R0, R11, RZ ;  /* 0x0000000b00077219 */ /* 0x000fe200000006ff */
[----:B------:R1:W-:Y:S04]  /*4250*/  STS [UR6+0x280], R9 ;  /* 0x00028009ff007988 */ /* 0x0003e80008000806 */
[----:B------:R1:W-:Y:S04]  /*4260*/  STAS [R4.64], R11 ;  /* 0x0000000b04007dbd */ /* 0x0003e8000c0008ff */
[----:B------:R1:W-:Y:S04]  /*4270*/  ATOMS.OR RZ, [UR5+0x14], R8 ;  /* 0x00001408ffff798c */ /* 0x0003e8000b000005 */
[----:B------:R1:W-:Y:S04]  /*4280*/  ATOMS.OR RZ, [UR5+0x18], R7 ;  /* 0x00001807ffff798c */ /* 0x0003e8000b000005 */
[----:B------:R1:W-:Y:S02]  /*4290*/  ATOMS.XOR RZ, [UR5+0x10], R0 ;  /* 0x00001000ffff798c */ /* 0x0003e4000b800005 */
.L_x_81:
[----:B------:R-:W-:Y:S05]  /*42a0*/  BSYNC B0 ;  /* 0x0000000000007941 */ /* 0x000fea0003800000 */
.L_x_80:
[----:B------:R-:W-:Y:S05]  /*42b0*/  BRA.U UP1, `(.L_x_86) ;  /* 0x00000001016c7547 */ /* 0x000fea000b800000 */
[----:B------:R-:W-:-:S03]  /*42c0*/  UMOV UR4, 0xffffffff ;  /* 0xffffffff00047882 */ /* 0x000fc60000000000 */
[----:B------:R-:W-:Y:S05]  /*42d0*/  BRA.DIV UR4, `(.L_x_87) ;  /* 0x0000005604d47947 */ /* 0x000fea000b800000 */
[----:B------:R-:W-:-:S13]  /*42e0*/  ELECT P6, URZ, PT ;  /* 0x0000000000ff782f */ /* 0x000fda00038c0000 */
.L_x_207:
[----:B------:R-:W-:Y:S05]  /*42f0*/  @!P6 BRA `(.L_x_86) ;  /* 0x00000000005ce947 */ /* 0x000fea0003800000 */
[----:B-1----:R-:W1:Y:S02]  /*4300*/  LDS R5, [UR5+0x10] ;  /* 0x00001005ff057984 */ /* 0x002e640008000800 */
[----:B-1----:R-:W-:-:S04]  /*4310*/  SHF.L.U32 R5, R5, 0x1f, RZ ;  /* 0x0000001f05057819 */ /* 0x002fc800000006ff */
[----:B------:R-:W1:Y:S02]  /*4320*/  SYNCS.PHASECHK.TRANS64.TRYWAIT P0, [UR5+0x8], R5 ;  /* 0x00000805ff0075a7 */ /* 0x000e640008001105 */
[----:B-1----:R-:W-:Y:S05]  /*4330*/  @P0 BRA `(.L_x_88) ;  /* 0x0000000000080947 */ /* 0x002fea0003800000 */
[----:B------:R-:W1:Y:S02]  /*4340*/  SYNCS.PHASECHK.TRANS64.TRYWAIT P0, [UR5+0x8], R5 ;  /* 0x00000805ff0075a7 */ /* 0x000e640008001105 */
[----:B-1----:R-:W-:Y:S05]  /*4350*/  @!P0 BRA `(.L_x_89) ;  /* 0x0000005400d48947 */ /* 0x002fea0003800000 */
.L_x_88:
[----:B------:R-:W2:Y:S01]  /*4360*/  LDS R7, [UR6+0x280] ;  /* 0x00028006ff077984 */ /* 0x000ea20008000800 */
[----:B-1----:R-:W-:Y:S02]  /*4370*/  HFMA2 R0, -RZ, RZ, 0, 5.9604644775390625e-08 ;  /* 0x00000001ff007431 */ /* 0x002fe400000001ff */
[----:B------:R-:W-:Y:S01]  /*4380*/  IMAD.MOV.U32 R4, RZ, RZ, 0xffff ;  /* 0x0000ffffff047424 */ /* 0x000fe200078e00ff */
[----:B------:R-:W-:Y:S01]  /*4390*/  UPRMT UR4, UR34, 0x654, UR7 ;  /* 0x0000065422047896 */ /* 0x000fe20008000007 */
[----:B--2---:R-:W-:-:S03]  /*43a0*/  IMAD.SHL.U32 R5, R7, 0x20, RZ ;  /* 0x0000002007057824 */ /* 0x004fc600078e00ff */
[-C--:B------:R-:W-:Y:S02]  /*43b0*/  SHF.L.U32 R4, R4, R7.reuse, RZ ;  /* 0x0000000704047219 */ /* 0x080fe400000006ff */
[----:B------:R-:W-:Y:S01]  /*43c0*/  SHF.L.U32 R7, R0, R7, RZ ;  /* 0x0000000700077219 */ /* 0x000fe200000006ff */
[----:B------:R2:W-:Y:S04]  /*43d0*/  STS [UR6+0x280], R5 ;  /* 0x00028005ff007988 */ /* 0x0005e80008000806 */
[----:B------:R2:W-:Y:S04]  /*43e0*/  ATOMS.OR RZ, [UR5+0x14], R4 ;  /* 0x00001404ffff798c */ /* 0x0005e8000b000005 */
[----:B------:R2:W-:Y:S01]  /*43f0*/  ATOMS.OR RZ, [UR5+0x18], R7 ;  /* 0x00001807ffff798c */ /* 0x0005e2000b000005 */
[----:B------:R-:W-:Y:S03]  /*4400*/  SYNCS.ARRIVE.TRANS64.RED.A1T0 RZ, [UR4], RZ ;  /* 0x000000ffffff79a7 */ /* 0x000fe60008100404 */
[----:B------:R2:W-:Y:S01]  /*4410*/  ATOMS.XOR RZ, [UR5+0x10], R0 ;  /* 0x00001000ffff798c */ /* 0x0005e2000b800005 */
[----:B------:R-:W-:Y:S05]  /*4420*/  BRA `(.L_x_86) ;  /* 0x0000000000107947 */ /* 0x000fea0003800000 */
.L_x_79:
[----:B------:R-:W-:Y:S02]  /*4430*/  MOV R0, 0xffffffff ;  /* 0xffffffff00007802 */ /* 0x000fe40000000f00 */
[----:B------:R-:W-:-:S03]  /*4440*/  MOV R4, 0x4470 ;  /* 0x0000447000047802 */ /* 0x000fc60000000f00 */
[----:B------:R1:W-:Y:S04]  /*4450*/  STS [UR6+0x280], R0 ;  /* 0x00028000ff007988 */ /* 0x0003e80008000806 */
[----:B-1---5:R-:W-:Y:S05]  /*4460*/  CALL.REL.NOINC `($__internal_1_$__cuda_sm10x_tcgen05_guardrail_trap_phase_invalid_during_alloc) ;  /* 0x0000005c001c7944 */ /* 0x022fea0003c00000 */
.L_x_86:
[----:B------:R-:W-:Y:S05]  /*4470*/  WARPSYNC.ALL ;  /* 0x0000000000007948 */ /* 0x000fea0003800000 */
[----:B------:R-:W3:Y:S01]  /*4480*/  S2UR UR4, SR_CgaCtaId ;  /* 0x00000000000479c3 */ /* 0x000ee20000008800 */
[----:B------:R-:W-:Y:S01]  /*4490*/  UMOV UR17, 0x400 ;  /* 0x0000040000117882 */ /* 0x000fe20000000000 */
[----:B------:R-:W-:-:S06]  /*44a0*/  NOP ;  /* 0x0000000000007918 */ /* 0x000fcc0000000000 */
[----:B------:R-:W-:Y:S06]  /*44b0*/  BAR.ARV 0x6, 0xa0 ;  /* 0x0182800000007b1d */ /* 0x000fec0000002000 */
[----:B------:R-:W4:Y:S01]  /*44c0*/  LDCU UR6, c[0x0][0x38c] ;  /* 0x00007180ff0677ac */ /* 0x000f220008000800 */
[----:B------:R-:W-:Y:S01]  /*44d0*/  LOP3.LUT R3, R3, 0xffff, RZ, 0xc0, !PT ;  /* 0x0000ffff03037812 */ /* 0x000fe200078ec0ff */
[----:B-1----:R-:W-:Y:S01]  /*44e0*/  IMAD.MOV.U32 R9, RZ, RZ, 0x1 ;  /* 0x00000001ff097424 */ /* 0x002fe200078e00ff */
[----:B------:R-:W-:Y:S01]  /*44f0*/  LOP3.LUT R2, R2, 0xffff, RZ, 0xc0, !PT ;  /* 0x0000ffff02027812 */ /* 0x000fe200078ec0ff */
[----:B------:R-:W-:Y:S01]  /*4500*/  IMAD.MOV.U32 R8, RZ, RZ, RZ ;  /* 0x000000ffff087224 */ /* 0x000fe200078e00ff */
[----:B------:R-:W-:Y:S01]  /*4510*/  R2UR UR20, R3 ;  /* 0x00000000031472ca */ /* 0x000fe200000e0000 */
[----:B------:R-:W-:Y:S01]  /*4520*/  UMOV UR24, URZ ;  /* 0x000000ff00187c82 */ /* 0x000fe20008000000 */
[----:B------:R-:W-:-:S02]  /*4530*/  R2UR UR30, R2 ;  /* 0x00000000021e72ca */ /* 0x000fc400000e0000 */
[----:B------:R-:W-:Y:S01]  /*4540*/  CS2R R2, SRZ ;  /* 0x0000000000027805 */ /* 0x000fe2000001ff00 */
[----:B------:R-:W-:Y:S01]  /*4550*/  UMOV UR15, URZ ;  /* 0x000000ff000f7c82 */ /* 0x000fe20008000000 */
[----:B---3--:R-:W-:Y:S01]  /*4560*/  ULEA UR17, UR4, UR17, 0x18 ;  /* 0x0000001104117291 */ /* 0x008fe2000f8ec0ff */
[----:B------:R-:W-:Y:S01]  /*4570*/  UMOV UR14, URZ ;  /* 0x000000ff000e7c82 */ /* 0x000fe20008000000 */
[----:B------:R-:W-:Y:S02]  /*4580*/  UISETP.NE.AND UP3, UPT, UR33, URZ, UPT ;  /* 0x000000ff2100728c */ /* 0x000fe4000bf65270 */
[----:B------:R-:W-:Y:S02]  /*4590*/  UIADD3 UR5, UPT, UPT, UR17, 0x4400, URZ ;  /* 0x0000440011057890 */ /* 0x000fe4000fffe0ff */
[----:B------:R-:W-:-:S03]  /*45a0*/  UIADD3 UR4, UPT, UPT, UR17, 0x1e400, URZ ;  /* 0x0001e40011047890 */ /* 0x000fc6000fffe0ff */
[----:B--2---:R-:W1:Y:S01]  /*45b0*/  LDS R0, [UR17+0x280] ;  /* 0x00028011ff007984 */ /* 0x004e620008000800 */
[----:B----4-:R-:W-:Y:S02]  /*45c0*/  UIADD3 UR6, UPT, UPT, UR6, 0x3f, URZ ;  /* 0x0000003f06067890 */ /* 0x010fe4000fffe0ff */
[----:B------:R-:W-:Y:S02]  /*45d0*/  USHF.R.U32.HI UR5, URZ, 0x4, UR5 ;  /* 0x00000004ff057899 */ /* 0x000fe40008011605 */
[----:B------:R-:W-:Y:S02]  /*45e0*/  USHF.R.S32.HI UR25, URZ, 0x1f, UR6 ;  /* 0x0000001fff197899 */ /* 0x000fe40008011406 */
[----:B------:R-:W-:Y:S02]  /*45f0*/  USHF.R.U32.HI UR4, URZ, 0x4, UR4 ;  /* 0x00000004ff047899 */ /* 0x000fe40008011604 */
[----:B------:R-:W-:Y:S02]  /*4600*/  ULEA.HI UR25, UR25, UR6, URZ, 0x6 ;  /* 0x0000000619197291 */ /* 0x000fe4000f8f30ff */
[----:B------:R-:W-:-:S02]  /*4610*/  ULOP3.LUT UR5, UR5, 0x3fff, URZ, 0xc0, !UPT ;  /* 0x00003fff05057892 */ /* 0x000fc4000f8ec0ff */
[----:B------:R-:W-:Y:S02]  /*4620*/  USHF.R.S32.HI UR25, URZ, 0x6, UR25 ;  /* 0x00000006ff197899 */ /* 0x000fe40008011419 */
[----:B------:R-:W-:Y:S02]  /*4630*/  ULOP3.LUT UR22, UR4, 0x3fff, URZ, 0xc0, !UPT ;  /* 0x00003fff04167892 */ /* 0x000fe4000f8ec0ff */
[----:B------:R-:W-:Y:S02]  /*4640*/  UISETP.LT.AND UP0, UPT, UR25, 0x1, UPT ;  /* 0x000000011900788c */ /* 0x000fe4000bf01270 */
[----:B------:R-:W-:Y:S02]  /*4650*/  ULOP3.LUT UR21, UR5, 0x10000, URZ, 0xfc, !UPT ;  /* 0x0001000005157892 */ /* 0x000fe4000f8efcff */
[----:B------:R-:W-:Y:S02]  /*4660*/  ULOP3.LUT UR22, UR22, 0x10000, URZ, 0xfc, !UPT ;  /* 0x0001000016167892 */ /* 0x000fe4000f8efcff */
[----:B------:R-:W-:Y:S01]  /*4670*/  USEL UR31, UR25, 0x1, !UP0 ;  /* 0x00000001191f7887 */ /* 0x000fe2000c000000 */
[----:B------:R-:W-:Y:S01]  /*4680*/  UMOV UR28, 0x0 ;  /* 0x00000000001c7882 */ /* 0x000fe20000000000 */
[----:B------:R-:W-:Y:S01]  /*4690*/  UMOV UR29, 0x8200490 ;  /* 0x08200490001d7882 */ /* 0x000fe20000000000 */
[----:B------:R-:W-:Y:S01]  /*46a0*/  UMOV UR26, 0x0 ;  /* 0x00000000001a7882 */ /* 0x000fe20000000000 */
[----:B------:R-:W-:Y:S01]  /*46b0*/  UMOV UR27, 0x8200490 ;  /* 0x08200490001b7882 */ /* 0x000fe20000000000 */
[----:B-1----:R-:W-:-:S15]  /*46c0*/  R2UR UR32, R0 ;  /* 0x00000000002072ca */ /* 0x002fde00000e0000 */
.L_x_97:
[C---:B------:R-:W-:Y:S02]  /*46d0*/  LEA R0, R8.reuse, UR17, 0x3 ;  /* 0x0000001108007c11 */ /* 0x040fe4000f8e18ff */
[----:B------:R-:W-:Y:S02]  /*46e0*/  SHF.L.U32 R5, R3, 0x1f, RZ ;  /* 0x0000001f03057819 */ /* 0x000fe400000006ff */
[----:B------:R-:W-:Y:S02]  /*46f0*/  LEA R4, R8, UR17, 0x4 ;  /* 0x0000001108047c11 */ /* 0x000fe4000f8e20ff */
[----:B------:R-:W1:Y:S02]  /*4700*/  SYNCS.PHASECHK.TRANS64.TRYWAIT P0, [R0+URZ+0x1d0], R5 ;  /* 0x0001d005000075a7 */ /* 0x000e6400080011ff */
[----:B-1-3--:R-:W-:Y:S05]  /*4710*/  @!P0 BRA `(.L_x_90) ;  /* 0x0000005000fc8947 */ /* 0x00afea0003800000 */
.L_x_208:
[----:B-1----:R-:W1:Y:S01]  /*4720*/  LDS.128 R4, [R4+0x260] ;  /* 0x0002600004047984 */ /* 0x002e620000000c00 */
[----:B------:R-:W-:Y:S02]  /*4730*/  VIADD R0, R0, 0x1e0 ;  /* 0x000001e000007836 */ /* 0x000fe40000000000 */
[----:B------:R-:W-:Y:S01]  /*4740*/  VIADD R8, R8, 0x1 ;  /* 0x0000000108087836 */ /* 0x000fe20000000000 */
[----:B------:R-:W-:Y:S01]  /*4750*/  @!PT LDS RZ, [RZ] ;  /* 0x00000000fffff984 */ /* 0x000fe20000000800 */
[----:B------:R-:W-:Y:S01]  /*4760*/  @!PT LDS RZ, [RZ] ;  /* 0x00000000fffff984 */ /* 0x000fe20000000800 */
[----:B------:R-:W-:Y:S01]  /*4770*/  @!PT LDS RZ, [RZ] ;  /* 0x00000000fffff984 */ /* 0x000fe20000000800 */
[----:B------:R-:W-:Y:S01]  /*4780*/  @!PT LDS RZ, [RZ] ;  /* 0x00000000fffff984 */ /* 0x000fe20000000800 */
[----:B------:R2:W-:Y:S06]  /*4790*/  MEMBAR.ALL.CTA ;  /* 0x0000000000007992 */ /* 0x0005ec0000008000 */
[----:B--2---:R-:W2:Y:S01]  /*47a0*/  FENCE.VIEW.ASYNC.S ;  /* 0x00000000000073c6 */ /* 0x004ea20000000000 */
[----:B------:R-:W-:-:S04]  /*47b0*/  PRMT R0, RZ, 0x654, R0 ;  /* 0x00000654ff007816 */ /* 0x000fc80000000000 */
[----:B--2---:R2:W-:Y:S01]  /*47c0*/  SYNCS.ARRIVE.TRANS64.RED.A1T0 RZ, [R0+URZ], RZ ;  /* 0x000000ff00ff79a7 */ /* 0x0045e200081004ff */
[----:B-1----:R-:W-:Y:S01]  /*47d0*/  LOP3.LUT P1, RZ, R6, 0x1, RZ, 0xc0, !PT ;  /* 0x0000000106ff7812 */ /* 0x002fe2000782c0ff */
[----:B--2---:R-:W-:-:S12]  /*47e0*/  BRA.U UP3, `(.L_x_91) ;  /* 0x0000000103e07547 */ /* 0x004fd8000b800000 */
[----:B------:R-:W1:Y:S01]  /*47f0*/  LDCU UR4, c[0x0][0x38c] ;  /* 0x00007180ff0477ac */ /* 0x000e620008000800 */
[----:B------:R-:W-:Y:S02]  /*4800*/  PLOP3.LUT P2, PT, PT, PT, PT, 0x80, 0x8 ;  /* 0x000000000008781c */ /* 0x000fe40003f4f070 */
[----:B------:R-:W-:Y:S01]  /*4810*/  SHF.L.U32 R5, R9, 0x1f, RZ ;  /* 0x0000001f09057819 */ /* 0x000fe200000006ff */
[----:B------:R-:W-:Y:S02]  /*4820*/  ULEA UR23, UR24, UR17, 0x3 ;  /* 0x0000001118177291 */ /* 0x000fe4000f8e18ff */
[----:B------:R-:W-:Y:S02]  /*4830*/  ULEA UR18, UR24, UR32, 0x6 ;  /* 0x0000002018127291 */ /* 0x000fe4000f8e30ff */
[----:B-1----:R-:W-:-:S06]  /*4840*/  UISETP.GE.AND UP0, UPT, UR4, 0x1, UPT ;  /* 0x000000010400788c */ /* 0x002fcc000bf06270 */
[----:B------:R-:W-:-:S05]  /*4850*/  PLOP3.LUT P0, PT, PT, PT, UP0, 0x80, 0x8 ;  /* 0x000000000008781c */ /* 0x000fca0003f0f008 */
[----:B------:R-:W-:-:S08]  /*4860*/  @UP0 ULEA UR4, UR15, UR17, 0x3 ;  /* 0x000000110f040291 */ /* 0x000fd0000f8e18ff */
[----:B------:R-:W-:-:S04]  /*4870*/  @P0 SHF.L.U32 R0, R2, 0x1f, RZ ;  /* 0x0000001f02000819 */ /* 0x000fc800000006ff */
[----:B------:R1:W2:Y:S01]  /*4880*/  @P0 SYNCS.PHASECHK.TRANS64.TRYWAIT P2, [UR4], R0 ;  /* 0x00000000ff0005a7 */ /* 0x0002a20008041104 */
[----:B------:R-:W3:Y:S02]  /*4890*/  SYNCS.PHASECHK.TRANS64.TRYWAIT P0, [UR23+0x210], R5 ;  /* 0x00021005ff0075a7 */ /* 0x000ee40008001117 */
[----:B-123--:R-:W-:Y:S05]  /*48a0*/  @!P0 BRA `(.L_x_92) ;  /* 0x0000005000ac8947 */ /* 0x00efea0003800000 */
.L_x_210:
[----:B------:R-:W-:Y:S01]  /*48b0*/  UMOV UR19, UR14 ;  /* 0x0000000e00137c82 */ /* 0x000fe20008000000 */
[----:B------:R-:W-:Y:S05]  /*48c0*/  BRA.U !UP0, `(.L_x_93) ;  /* 0x0000000108987547 */ /* 0x000fea000b800000 */
[----:B------:R-:W-:Y:S02]  /*48d0*/  UIADD3 UR19, UPT, UPT, UR31, UR14, URZ ;  /* 0x0000000e1f137290 */ /* 0x000fe4000fffe0ff */
[----:B------:R-:W-:Y:S01]  /*48e0*/  UPLOP3.LUT UP2, UPT, UPT, UPT, UPT, 0x40, 0x4 ;  /* 0x000000000004789c */ /* 0x000fe20003f4e870 */
[----:B------:R-:W-:Y:S01]  /*48f0*/  UMOV UR16, UR25 ;  /* 0x0000001900107c82 */ /* 0x000fe20008000000 */
[----:B------:R-:W-:-:S09]  /*4900*/  UMOV UR6, UR15 ;  /* 0x0000000f00067c82 */ /* 0x000fd20008000000 */
.L_x_96:
[----:B--2---:R-:W-:Y:S01]  /*4910*/  ULEA UR5, UR6, UR17, 0x3 ;  /* 0x0000001106057291 */ /* 0x004fe2000f8e18ff */
[----:B---3--:R-:W-:Y:S11]  /*4920*/  @P2 BRA `(.L_x_94) ;  /* 0x00000000000c2947 */ /* 0x008ff60003800000 */
[----:B-1----:R-:W-:Y:S04]  /*4930*/  SHF.L.U32 R5, R2, 0x1f, RZ ;  /* 0x0000001f02057819 */ /* 0x002fe800000006ff */
[----:B------:R-:W1:Y:S02]  /*4940*/  SYNCS.PHASECHK.TRANS64.TRYWAIT P0, [UR5], R5 ;  /* 0x00000005ff0075a7 */ /* 0x000e640008001105 */
[----:B-1----:R-:W-:Y:S05]  /*4950*/  @!P0 BRA `(.L_x_95) ;  /* 0x0000005000988947 */ /* 0x002fea0003800000 */
.L_x_94:
[----:B------:R-:W-:Y:S01]  /*4960*/  UISETP.NE.AND UP0, UPT, UR16, 0x1, UPT ;  /* 0x000000011000788c */ /* 0x000fe2000bf05270 */
[----:B------:R-:W-:Y:S01]  /*4970*/  PLOP3.LUT P2, PT, PT, PT, PT, 0x80, 0x8 ;  /* 0x000000000008781c */ /* 0x000fe20003f4f070 */
[----:B------:R-:W-:Y:S02]  /*4980*/  UIADD3 UR4, UPT, UPT, UR6, 0x1, URZ ;  /* 0x0000000106047890 */ /* 0x000fe4000fffe0ff */
[----:B------:R-:W-:Y:S02]  /*4990*/  ULEA UR12, UR6, UR22, 0x8 ;  /* 0x00000016060c7291 */ /* 0x000fe4000f8e40ff */
[----:B------:R-:W-:Y:S01]  /*49a0*/  UISETP.NE.AND UP1, UPT, UR4, 0x1a, UPT ;  /* 0x0000001a0400788c */ /* 0x000fe2000bf25270 */
[----:B------:R-:W-:Y:S01]  /*49b0*/  PLOP3.LUT P0, PT, PT, PT, UP0, 0x80, 0x8 ;  /* 0x000000000008781c */ /* 0x000fe20003f0f008 */
[----:B------:R-:W-:Y:S02]  /*49c0*/  UIADD3 UR10, UPT, UPT, UR12, 0x2, URZ ;  /* 0x000000020c0a7890 */ /* 0x000fe4000fffe0ff */
[----:B------:R-:W-:Y:S02]  /*49d0*/  USEL UR7, URZ, 0x1, UP1 ;  /* 0x00000001ff077887 */ /* 0x000fe40008800000 */
[----:B------:R-:W-:Y:S02]  /*49e0*/  USEL UR15, UR4, URZ, UP1 ;  /* 0x000000ff040f7287 */ /* 0x000fe40008800000 */
[----:B------:R-:W-:Y:S02]  /*49f0*/  UIADD3 UR14, UPT, UPT, UR14, 0x1, URZ ;  /* 0x000000010e0e7890 */ /* 0x000fe4000fffe0ff */
[----:B------:R-:W-:Y:S01]  /*4a00*/  @UP0 ULEA UR4, UR15, UR17, 0x3 ;  /* 0x000000110f040291 */ /* 0x000fe2000f8e18ff */
[----:B------:R-:W-:Y:S01]  /*4a10*/  LOP3.LUT R2, R2, UR7, RZ, 0x3c, !PT ;  /* 0x0000000702027c12 */ /* 0x000fe2000f8e3cff */
[----:B------:R-:W-:Y:S01]  /*4a20*/  UIADD3 UR7, UPT, UPT, UR5, 0xd0, URZ ;  /* 0x000000d005077890 */ /* 0x000fe2000fffe0ff */
[----:B------:R-:W-:Y:S02]  /*4a30*/  UMOV UR13, 0x80004020 ;  /* 0x80004020000d7882 */ /* 0x000fe40000000000 */
[----:B-1----:R-:W-:Y:S01]  /*4a40*/  @P0 SHF.L.U32 R0, R2, 0x1f, RZ ;  /* 0x0000001f02000819 */ /* 0x002fe200000006ff */
[----:B------:R-:W-:Y:S01]  /*4a50*/  UMOV UR5, 0x80004020 ;  /* 0x8000402000057882 */ /* 0x000fe20000000000 */
[----:B------:R-:W-:Y:S01]  /*4a60*/  UMOV UR11, 0x80004020 ;  /* 0x80004020000b7882 */ /* 0x000fe20000000000 */
[----:B------:R-:W-:Y:S01]  /*4a70*/  UMOV UR9, 0x80004020 ;  /* 0x8000402000097882 */ /* 0x000fe20000000000 */
[----:B------:R2:W3:Y:S01]  /*4a80*/  @P0 SYNCS.PHASECHK.TRANS64.TRYWAIT P2, [UR4], R0 ;  /* 0x00000000ff0005a7 */ /* 0x0004e20008041104 */
[----:B------:R-:W-:Y:S02]  /*4a90*/  ULEA UR4, UR6, UR21, 0x8 ;  /* 0x0000001506047291 */ /* 0x000fe4000f8e40ff */
[----:B------:R-:W-:Y:S02]  /*4aa0*/  UISETP.NE.AND UP0, UPT, UR14, UR19, UPT ;  /* 0x000000130e00728c */ /* 0x000fe4000bf05270 */
[----:B------:R-:W-:Y:S02]  /*4ab0*/  UIADD3 UR8, UPT, UPT, UR4, 0x2, URZ ;  /* 0x0000000204087890 */ /* 0x000fe4000fffe0ff */
[----:B------:R-:W-:Y:S01]  /*4ac0*/  UIADD3 UR16, UPT, UPT, UR16, -0x1, URZ ;  /* 0xffffffff10107890 */ /* 0x000fe2000fffe0ff */
[----:B------:R-:W-:Y:S02]  /*4ad0*/  UMOV UR6, UR15 ;  /* 0x0000000f00067c82 */ /* 0x000fe40008000000 */
[----:B------:R2:W-:Y:S01]  /*4ae0*/  UTCQMMA.2CTA gdesc[UR4], gdesc[UR12], tmem[UR18], tmem[UR28], idesc[UR29], UP2 ;  /* 0x00ff1c0c040075ea */ /* 0x0005e20009200312 */
[----:B------:R-:W-:Y:S03]  /*4af0*/  UPLOP3.LUT UP2, UPT, UPT, UPT, UPT, 0x80, 0x8 ;  /* 0x000000000008789c */ /* 0x000fe60003f4f070 */
[----:B------:R2:W-:Y:S01]  /*4b00*/  UTCQMMA.2CTA gdesc[UR8], gdesc[UR10], tmem[UR18], tmem[UR26], idesc[UR27], UPT ;  /* 0x00ff1a0a080075ea */ /* 0x0005e2000ba00312 */
[----:B------:R2:W-:Y:S01]  /*4b10*/  UTCBAR.2CTA.MULTICAST [UR7], URZ, UR20 ;  /* 0x000000ff070073e9 */ /* 0x0005e20008200814 */
[----:B------:R-:W-:Y:S06]  /*4b20*/  BRA.U UP0, `(.L_x_96) ;  /* 0xfffffffd00787547 */ /* 0x000fec000b83ffff */
.L_x_93:
[----:B--2---:R-:W-:Y:S01]  /*4b30*/  UIADD3 UR4, UPT, UPT, UR23, 0x1f0, URZ ;  /* 0x000001f017047890 */ /* 0x004fe2000fffe0ff */
[----:B------:R-:W-:-:S08]  /*4b40*/  UMOV UR14, UR19 ;  /* 0x00000013000e7c82 */ /* 0x000fd00008000000 */
[----:B------:R2:W-:Y:S01]  /*4b50*/  UTCBAR.2CTA.MULTICAST [UR4], URZ, UR30 ;  /* 0x000000ff040073e9 */ /* 0x0005e2000820081e */
[----:B------:R-:W-:Y:S02]  /*4b60*/  NOP ;  /* 0x0000000000007918 */ /* 0x000fe40000000000 */
.L_x_91:
[----:B--2---:R-:W-:Y:S01]  /*4b70*/  UIADD3 UR4, UPT, UPT, UR24, 0x1, URZ ;  /* 0x0000000118047890 */ /* 0x004fe2000fffe0ff */
[----:B------:R-:W-:-:S03]  /*4b80*/  ISETP.NE.AND P0, PT, R8, 0x2, PT ;  /* 0x000000020800780c */ /* 0x000fc60003f05270 */
[----:B------:R-:W-:Y:S01]  /*4b90*/  UISETP.NE.AND UP0, UPT, UR4, 0x4, UPT ;  /* 0x000000040400788c */ /* 0x000fe2000bf05270 */
[----:B-1----:R-:W-:Y:S02]  /*4ba0*/  SEL R0, RZ, 0x1, P0 ;  /* 0x00000001ff007807 */ /* 0x002fe40000000000 */
[----:B------:R-:W-:Y:S01]  /*4bb0*/  SEL R8, R8, RZ, P0 ;  /* 0x000000ff08087207 */ /* 0x000fe20000000000 */
[----:B------:R-:W-:Y:S01]  /*4bc0*/  USEL UR5, URZ, 0x1, UP0 ;  /* 0x00000001ff057887 */ /* 0x000fe20008000000 */
[----:B------:R-:W-:Y:S01]  /*4bd0*/  LOP3.LUT R3, R3, R0, RZ, 0x3c, !PT ;  /* 0x0000000003037212 */ /* 0x000fe200078e3cff */
[----:B------:R-:W-:-:S04]  /*4be0*/  USEL UR24, UR4, URZ, UP0 ;  /* 0x000000ff04187287 */ /* 0x000fc80008000000 */
[----:B------:R-:W-:Y:S01]  /*4bf0*/  LOP3.LUT R9, R9, UR5, RZ, 0x3c, !PT ;  /* 0x0000000509097c12 */ /* 0x000fe2000f8e3cff */
[----:B------:R-:W-:Y:S07]  /*4c00*/  @P1 BRA `(.L_x_97) ;  /* 0xfffffff800b01947 */ /* 0x000fee000383ffff */
[----:B------:R-:W1:Y:S01]  /*4c10*/  S2UR UR8, SR_CgaCtaId ;  /* 0x00000000000879c3 */ /* 0x000e620000008800 */
[----:B------:R-:W-:Y:S01]  /*4c20*/  ELECT P0, URZ, PT ;  /* 0x0000000000ff782f */ /* 0x000fe20003800000 */
[----:B------:R-:W-:Y:S01]  /*4c30*/  HFMA2 R0, -RZ, RZ, 0, 5.9604644775390625e-08 ;  /* 0x00000001ff007431 */ /* 0x000fe200000001ff */
[----:B------:R-:W-:-:S05]  /*4c40*/  UMOV UR4, 0x40 ;  /* 0x0000004000047882 */ /* 0x000fca0000000000 */
[----:B------:R-:W-:Y:S01]  /*4c50*/  UVIRTCOUNT.DEALLOC.SMPOOL 0x80 ;  /* 0x000000800000784c */ /* 0x000fe20000000000 */
[----:B------:R-:W-:Y:S02]  /*4c60*/  UISETP.NE.AND UP1, UPT, UR33, URZ, UPT ;  /* 0x000000ff2100728c */ /* 0x000fe4000bf25270 */
[----:B-1----:R-:W-:-:S09]  /*4c70*/  ULEA UR8, UR8, UR4, 0x18 ;  /* 0x0000000408087291 */ /* 0x002fd2000f8ec0ff */
[----:B------:R1:W-:Y:S01]  /*4c80*/  @P0 STS.U8 [UR8+0x1c], R0 ;  /* 0x00001c00ff000988 */ /* 0x0003e20008000008 */
[----:B------:R-:W-:Y:S05]  /*4c90*/  BRA.U UP1, `(.L_x_98) ;  /* 0x0000000101a07547 */ /* 0x000fea000b800000 */
[----:B------:R-:W-:Y:S01]  /*4ca0*/  UIADD3 UR7, UPT, UPT, UR17, 0x210, URZ ;  /* 0x0000021011077890 */ /* 0x000fe2000fffe0ff */
[----:B------:R-:W-:-:S03]  /*4cb0*/  SHF.L.U32 R3, R9, 0x1f, RZ ;  /* 0x0000001f09037819 */ /* 0x000fc600000006ff */
[----:B------:R-:W-:-:S09]  /*4cc0*/  ULEA UR4, UR24, UR7, 0x3 ;  /* 0x0000000718047291 */ /* 0x000fd2000f8e18ff */
[----:B------:R-:W2:Y:S02]  /*4cd0*/  SYNCS.PHASECHK.TRANS64.TRYWAIT P0, [UR4], R3 ;  /* 0x00000003ff0075a7 */ /* 0x000ea40008001104 */
[----:B--2---:R-:W-:Y:S05]  /*4ce0*/  @!P0 BRA `(.L_x_99) ;  /* 0x0000004c00cc8947 */ /* 0x004fea0003800000 */
.L_x_213:
        /* <DEDUP_REMOVED lines=9> */
.L_x_215:
        /* <DEDUP_REMOVED lines=9> */
.L_x_217:
[----:B------:R-:W-:-:S04]  /*4e10*/  UIADD3 UR4, UPT, UPT, UR4, 0x1, URZ ;  /* 0x0000000104047890 */ /* 0x000fc8000fffe0ff */
[----:B------:R-:W-:-:S04]  /*4e20*/  UISETP.NE.AND UP0, UPT, UR4, 0x4, UPT ;  /* 0x000000040400788c */ /* 0x000fc8000bf05270 */
[----:B------:R-:W-:Y:S02]  /*4e30*/  USEL UR5, URZ, 0x1, UP0 ;  /* 0x00000001ff057887 */ /* 0x000fe40008000000 */
[----:B------:R-:W-:-:S04]  /*4e40*/  USEL UR4, UR4, URZ, UP0 ;  /* 0x000000ff04047287 */ /* 0x000fc80008000000 */
[----:B------:R-:W-:Y:S01]  /*4e50*/  ULEA UR4, UR4, UR7, 0x3 ;  /* 0x0000000704047291 */ /* 0x000fe2000f8e18ff */
[----:B-1----:R-:W-:-:S04]  /*4e60*/  LOP3.LUT R3, R2, UR5, RZ, 0x3c, !PT ;  /* 0x0000000502037c12 */ /* 0x002fc8000f8e3cff */
[----:B------:R-:W-:Y:S01]  /*4e70*/  SHF.L.U32 R3, R3, 0x1f, RZ ;  /* 0x0000001f03037819 */ /* 0x000fe200000006ff */
[----:B------:R-:W-:-:S04]  /*4e80*/  IMAD.U32 R0, RZ, RZ, UR4 ;  /* 0x00000004ff007e24 */ /* 0x000fc8000f8e00ff */
[----:B------:R1:W2:Y:S03]  /*4e90*/  SYNCS.PHASECHK.TRANS64.TRYWAIT P0, [R0+URZ], R3 ;  /* 0x00000003000075a7 */ /* 0x0002a600080011ff */
[----:B--2---:R-:W-:Y:S05]  /*4ea0*/  @!P0 NANOSLEEP.SYNCS 0x989680 ;  /* 0x009896800000895d */ /* 0x004fea0003900000 */
[----:B------:R-:W2:Y:S02]  /*4eb0*/  @!P0 SYNCS.PHASECHK.TRANS64 P0, [R0+URZ], R3 ;  /* 0x00000003000085a7 */ /* 0x000ea400080010ff */
[----:B--2---:R-:W-:Y:S05]  /*4ec0*/  @P0 BRA `(.L_x_102) ;  /* 0x0000000000200947 */ /* 0x004fea0003800000 */
.L_x_103:
[----:B--2---:R2:W4:Y:S02]  /*4ed0*/  SYNCS.PHASECHK.TRANS64.TRYWAIT P0, [R0+URZ], R3 ;  /* 0x00000003000075a7 */ /* 0x00452400080011ff */
[----:B----4-:R-:W-:Y:S05]  /*4ee0*/  @!P0 NANOSLEEP.SYNCS 0x989680 ;  /* 0x009896800000895d */ /* 0x010fea0003900000 */
[----:B------:R-:W4:Y:S02]  /*4ef0*/  @!P0 SYNCS.PHASECHK.TRANS64 P0, [R0+URZ], R3 ;  /* 0x00000003000085a7 */ /* 0x000f2400080010ff */
[----:B----4-:R-:W-:Y:S05]  /*4f00*/  @!P0 BRA `(.L_x_103) ;  /* 0xfffffffc00f08947 */ /* 0x010fea000383ffff */
[----:B------:R-:W-:Y:S05]  /*4f10*/  BRA `(.L_x_102) ;  /* 0x00000000000c7947 */ /* 0x000fea0003800000 */
.L_x_98:
[----:B------:R-:W-:-:S04]  /*4f20*/  UIADD3 UR4, UPT, UPT, UR17, 0x250, URZ ;  /* 0x0000025011047890 */ /* 0x000fc8000fffe0ff */
[----:B------:R-:W-:-:S09]  /*4f30*/  UPRMT UR4, UR34, 0x654, UR4 ;  /* 0x0000065422047896 */ /* 0x000fd20008000004 */
[----:B------:R-:W-:Y:S03]  /*4f40*/  SYNCS.ARRIVE.TRANS64.RED.A1T0 RZ, [UR4], RZ ;  /* 0x000000ffffff79a7 */ /* 0x000fe60008100404 */
.L_x_102:
[----:B-12---:R-:W-:Y:S01]  /*4f50*/  SHF.L.U32 R3, RZ, 0x1f, RZ ;  /* 0x0000001fff037819 */ /* 0x006fe200000006ff */
[----:B------:R-:W-:Y:S01]  /*4f60*/  UIADD3 UR4, UPT, UPT, UR17, 0x250, URZ ;  /* 0x0000025011047890 */ /* 0x000fe2000fffe0ff */
[----:B------:R-:W-:Y:S02]  /*4f70*/  PLOP3.LUT P0, PT, PT, PT, UP1, 0x80, 0x8 ;  /* 0x000000000008781c */ /* 0x000fe40003f0f018 */
[----:B------:R-:W1:Y:S02]  /*4f80*/  SYNCS.PHASECHK.TRANS64.TRYWAIT P1, [UR17+0x250], R3 ;  /* 0x00025003ff0075a7 */ /* 0x000e640008021111 */
[----:B-1----:R-:W-:Y:S09]  /*4f90*/  @!P1 BRA `(.L_x_104) ;  /* 0x0000004c00689947 */ /* 0x002ff20003800000 */
.L_x_219:
[----:B------:R-:W-:Y:S01]  /*4fa0*/  @!UP1 UPRMT UR4, UR34, 0x654, UR4 ;  /* 0x0000065422049896 */ /* 0x000fe20008000004 */
[----:B------:R-:W-:Y:S01]  /*4fb0*/  UMOV UR5, 0xffff ;  /* 0x0000ffff00057882 */ /* 0x000fe20000000000 */
[----:B------:R-:W-:-:S07]  /*4fc0*/  UMOV UR6, 0x1 ;  /* 0x0000000100067882 */ /* 0x000fce0000000000 */
[----:B------:R-:W-:Y:S01]  /*4fd0*/  @!P0 SYNCS.ARRIVE.TRANS64.RED.A1T0 RZ, [UR4], RZ ;  /* 0x000000ffffff89a7 */ /* 0x000fe20008100404 */
[----:B------:R-:W-:Y:S01]  /*4fe0*/  NOP ;  /* 0x0000000000007918 */ /* 0x000fe20000000000 */
[----:B-1----:R-:W1:Y:S01]  /*4ff0*/  LDS R0, [UR8+0x14] ;  /* 0x00001408ff007984 */ /* 0x002e620008000800 */
[----:B------:R-:W-:-:S04]  /*5000*/  ULOP3.LUT UR4, UR32, 0xffff, URZ, 0xc0, !UPT ;  /* 0x0000ffff20047892 */ /* 0x000fc8000f8ec0ff */
[----:B------:R-:W-:-:S04]  /*5010*/  USHF.R.U32.HI UR4, URZ, 0x5, UR4 ;  /* 0x00000005ff047899 */ /* 0x000fc80008011604 */
[----:B------:R-:W-:Y:S02]  /*5020*/  USHF.L.U32 UR5, UR5, UR4, URZ ;  /* 0x0000000405057299 */ /* 0x000fe400080006ff */
[----:B------:R-:W-:-:S04]  /*5030*/  USHF.L.U32 UR4, UR6, UR4, URZ ;  /* 0x0000000406047299 */ /* 0x000fc800080006ff */
[----:B-1----:R-:W-:-:S04]  /*5040*/  LOP3.LUT R0, R0, UR5, RZ, 0xc0, !PT ;  /* 0x0000000500007c12 */ /* 0x002fc8000f8ec0ff */
[----:B------:R-:W-:-:S13]  /*5050*/  ISETP.NE.AND P0, PT, R0, UR5, PT ;  /* 0x0000000500007c0c */ /* 0x000fda000bf05270 */
[----:B------:R-:W-:Y:S05]  /*5060*/  @P0 BRA `(.L_x_105) ;  /* 0x0000000000580947 */ /* 0x000fea0003800000 */
[----:B------:R-:W1:Y:S02]  /*5070*/  LDS R0, [UR8+0x18] ;  /* 0x00001808ff007984 */ /* 0x000e640008000800 */
[----:B-1----:R-:W-:-:S04]  /*5080*/  LOP3.LUT R0, R0, UR4, RZ, 0xc0, !PT ;  /* 0x0000000400007c12 */ /* 0x002fc8000f8ec0ff */
[----:B------:R-:W-:-:S13]  /*5090*/  ISETP.NE.AND P0, PT, R0, UR4, PT ;  /* 0x0000000400007c0c */ /* 0x000fda000bf05270 */
[----:B------:R-:W-:Y:S05]  /*50a0*/  @P0 BRA `(.L_x_106) ;  /* 0x00000000003c0947 */ /* 0x000fea0003800000 */
[----:B------:R-:W1:Y:S01]  /*50b0*/  S2R R2, SR_LANEID ;  /* 0x0000000000027919 */ /* 0x000e620000000000 */
[----:B------:R-:W-:Y:S01]  /*50c0*/  ULOP3.LUT UR5, URZ, UR5, URZ, 0x33, !UPT ;  /* 0x00000005ff057292 */ /* 0x000fe2000f8e33ff */
[----:B------:R-:W-:Y:S01]  /*50d0*/  LOP3.LUT R4, RZ, UR4, RZ, 0x33, !PT ;  /* 0x00000004ff047c12 */ /* 0x000fe2000f8e33ff */
[----:B------:R-:W-:Y:S02]  /*50e0*/  VOTEU.ANY UR4, UPT, PT ;  /* 0x0000000000047886 */ /* 0x000fe400038e0100 */
[----:B------:R-:W-:Y:S01]  /*50f0*/  UFLO.U32 UR4, UR4 ;  /* 0x00000004000472bd */ /* 0x000fe200080e0000 */
[----:B------:R-:W2:Y:S01]  /*5100*/  REDUX UR6, R4 ;  /* 0x00000000040673c4 */ /* 0x000ea20000000000 */
[----:B------:R-:W-:-:S06]  /*5110*/  IMAD.U32 R0, RZ, RZ, UR5 ;  /* 0x00000005ff007e24 */ /* 0x000fcc000f8e00ff */
[----:B------:R4:W-:Y:S01]  /*5120*/  UTCATOMSWS.AND URZ, UR5 ;  /* 0x0000000500ff79e3 */ /* 0x0009e20008000000 */
[----:B------:R-:W3:Y:S01]  /*5130*/  REDUX UR7, R0 ;  /* 0x00000000000773c4 */ /* 0x000ee20000000000 */
[----:B-1----:R-:W-:Y:S01]  /*5140*/  ISETP.EQ.U32.AND P0, PT, R2, UR4, PT ;  /* 0x0000000402007c0c */ /* 0x002fe2000bf02070 */
[----:B--2---:R-:W-:Y:S01]  /*5150*/  IMAD.U32 R2, RZ, RZ, UR6 ;  /* 0x00000006ff027e24 */ /* 0x004fe2000f8e00ff */
[----:B---3--:R-:W-:-:S11]  /*5160*/  MOV R3, UR7 ;  /* 0x0000000700037c02 */ /* 0x008fd60008000f00 */
[----:B------:R4:W-:Y:S04]  /*5170*/  @P0 ATOMS.AND RZ, [UR8+0x14], R3 ;  /* 0x00001403ffff098c */ /* 0x0009e8000a800008 */
[----:B------:R4:W-:Y:S01]  /*5180*/  @P0 ATOMS.AND RZ, [UR8+0x18], R2 ;  /* 0x00001802ffff098c */ /* 0x0009e2000a800008 */
[----:B------:R-:W-:Y:S05]  /*5190*/  BRA `(.L_x_107) ;  /* 0x0000000000147947 */ /* 0x000fea0003800000 */
.L_x_106:
[----:B------:R-:W-:Y:S02]  /*51a0*/  MOV R2, 0x51c0 ;  /* 0x000051c000027802 */ /* 0x000fe40000000f00 */
[----:B---3-5:R-:W-:Y:S05]  /*51b0*/  CALL.REL.NOINC `($__internal_0_$__cuda_sm10x_tcgen05_guardrail_trap_col_being_dealloced_not_returned_by_alloc) ;  /* 0x0000004c00bc7944 */ /* 0x028fea0003c00000 */
[----:B------:R-:W-:Y:S05]  /*51c0*/  BRA `(.L_x_107) ;  /* 0x0000000000087947 */ /* 0x000fea0003800000 */
.L_x_105:
[----:B------:R-:W-:Y:S02]  /*51d0*/  MOV R2, 0x51f0 ;  /* 0x000051f000027802 */ /* 0x000fe40000000f00 */
[----:B---3-5:R-:W-:Y:S05]  /*51e0*/  CALL.REL.NOINC `($__internal_2_$__cuda_sm10x_tcgen05_guardrail_trap_unallocated_columns_being_dealloced) ;  /* 0x0000004c00c87944 */ /* 0x028fea0003c00000 */
.L_x_107:
[----:B------:R-:W-:Y:S01]  /*51f0*/  NOP ;  /* 0x0000000000007918 */ /* 0x000fe20000000000 */
[----:B----4-:R-:W-:Y:S05]  /*5200*/  EXIT ;  /* 0x000000000000794d */ /* 0x010fea0003800000 */
.L_x_78:
[----:B------:R-:W-:-:S09]  /*5210*/  UISETP.NE.OR UP0, UPT, UR25, 0x3, !UP3 ;  /* 0x000000031900788c */ /* 0x000fd2000df05670 */
[----:B------:R-:W-:Y:S05]  /*5220*/  BRA.U UP0, `(.L_x_108) ;  /* 0x0000000d00b47547 */ /* 0x000fea000b800000 */
[----:B------:R-:W1:Y:S01]  /*5230*/  LDCU UR31, c[0x0][0x370] ;  /* 0x00006e00ff1f77ac */ /* 0x000e620008000800 */
[----:B------:R-:W2:Y:S01]  /*5240*/  LDC.64 R16, c[0x0][0x348] ;  /* 0x0000d200ff107b82 */ /* 0x000ea20000000a00 */
[----:B------:R-:W-:Y:S02]  /*5250*/  HFMA2 R13, -RZ, RZ, 0, 0 ;  /* 0x00000000ff0d7431 */ /* 0x000fe400000001ff */
[----:B------:R-:W-:Y:S01]  /*5260*/  IMAD.MOV.U32 R15, RZ, RZ, 0x1 ;  /* 0x00000001ff0f7424 */ /* 0x000fe200078e00ff */
[----:B------:R-:W1:Y:S01]  /*5270*/  LDCU.128 UR32, c[0x0][0xb10] ;  /* 0x00016200ff2077ac */ /* 0x000e620008000c00 */
[----:B------:R-:W-:Y:S01]  /*5280*/  IMAD.MOV.U32 R14, RZ, RZ, RZ ;  /* 0x000000ffff0e7224 */ /* 0x000fe200078e00ff */
[----:B------:R-:W-:Y:S01]  /*5290*/  MOV R7, 0x1000 ;  /* 0x0000100000077802 */ /* 0x000fe20000000f00 */
[----:B------:R-:W3:Y:S01]  /*52a0*/  LDCU UR30, c[0x0][0x374] ;  /* 0x00006e80ff1e77ac */ /* 0x000ee20008000800 */
[----:B------:R-:W4:Y:S01]  /*52b0*/  LDC.64 R2, c[0x0][0x888] ;  /* 0x00022200ff027b82 */ /* 0x000f220000000a00 */
[----:B------:R-:W3:Y:S01]  /*52c0*/  LDCU UR15, c[0x0][0xb0c] ;  /* 0x00016180ff0f77ac */ /* 0x000ee20008000800 */
[----:B------:R-:W2:Y:S06]  /*52d0*/  LDCU UR40, c[0x0][0xb20] ;  /* 0x00016400ff2877ac */ /* 0x000eac0008000800 */
[----:B------:R-:W4:Y:S01]  /*52e0*/  LDC.64 R4, c[0x0][0x890] ;  /* 0x00022400ff047b82 */ /* 0x000f220000000a00 */
[----:B------:R-:W2:Y:S01]  /*52f0*/  LDCU UR4, c[0x0][0xb30] ;  /* 0x00016600ff0477ac */ /* 0x000ea20008000800 */
[----:B------:R-:W-:Y:S01]  /*5300*/  UMOV UR21, 0x400 ;  /* 0x0000040000157882 */ /* 0x000fe20000000000 */
[----:B-1----:R-:W-:-:S02]  /*5310*/  UIMAD.WIDE.U32 UR6, UR31, UR32, URZ ;  /* 0x000000201f0672a5 */ /* 0x002fc4000f8e00ff */
[----:B---3--:R-:W-:Y:S02]  /*5320*/  UIMAD.WIDE.U32 UR8, UR30, UR35, URZ ;  /* 0x000000231e0872a5 */ /* 0x008fe4000f8e00ff */
[----:B------:R-:W-:Y:S02]  /*5330*/  ULEA UR21, UR46, UR21, 0x18 ;  /* 0x000000152e157291 */ /* 0x000fe4000f8ec0ff */
[----:B------:R-:W-:Y:S02]  /*5340*/  UPLOP3.LUT UP3, UPT, UPT, UPT, UPT, 0x40, 0x4 ;  /* 0x000000000004789c */ /* 0x000fe40003f6e870 */
[----:B------:R-:W-:Y:S01]  /*5350*/  UIADD3 UR37, UPT, UPT, UR21, 0x1a8, URZ ;  /* 0x000001a815257890 */ /* 0x000fe2000fffe0ff */
[----:B------:R-:W-:Y:S01]  /*5360*/  UMOV UR6, UR7 ;  /* 0x0000000700067c82 */ /* 0x000fe20008000000 */
[----:B------:R-:W-:Y:S01]  /*5370*/  UMOV UR38, UR9 ;  /* 0x0000000900267c82 */ /* 0x000fe20008000000 */
[----:B------:R-:W-:Y:S02]  /*5380*/  UISETP.GE.AND UP0, UPT, UR42, 0x1, UPT ;  /* 0x000000012a00788c */ /* 0x000fe4000bf06270 */
[----:B------:R-:W-:Y:S01]  /*5390*/  UISETP.NE.AND UP4, UPT, UR42, 0x1, UPT ;  /* 0x000000012a00788c */ /* 0x000fe2000bf85270 */
[----:B------:R-:W1:Y:S01]  /*53a0*/  LDCU.64 UR22, c[0x0][0xb28] ;  /* 0x00016500ff1677ac */ /* 0x000e620008000a00 */
[----:B------:R-:W-:-:S02]  /*53b0*/  UISETP.NE.AND UP6, UPT, UR15, 0x1, UPT ;  /* 0x000000010f00788c */ /* 0x000fc4000bfc5270 */
[----:B------:R-:W-:Y:S02]  /*53c0*/  UISETP.NE.AND UP5, UPT, UR34, 0x1, UPT ;  /* 0x000000012200788c */ /* 0x000fe4000bfa5270 */
[----:B------:R-:W-:Y:S02]  /*53d0*/  UIADD3 UR25, UPT, UPT, UR21, 0x1a0, URZ ;  /* 0x000001a015197890 */ /* 0x000fe4000fffe0ff */
[----:B------:R-:W-:Y:S02]  /*53e0*/  UPRMT UR37, UR46, 0x654, UR37 ;  /* 0x000006542e257896 */ /* 0x000fe40008000025 */
[----:B------:R-:W-:Y:S02]  /*53f0*/  USHF.R.U32.HI UR39, URZ, UR33, UR6 ;  /* 0x00000021ff277299 */ /* 0x000fe40008011606 */
[----:B--2---:R-:W-:Y:S02]  /*5400*/  USHF.R.U32.HI UR38, URZ, UR40, UR38 ;  /* 0x00000028ff267299 */ /* 0x004fe40008011626 */
[----:B------:R-:W-:-:S11]  /*5410*/  UISETP.NE.AND UP2, UPT, UR4, 0x1, UPT ;  /* 0x000000010400788c */ /* 0x000fd6000bf45270 */
.L_x_117:
[C---:B------:R-:W-:Y:S02]  /*5420*/  LEA R12, R14.reuse, UR21, 0x3 ;  /* 0x000000150e0c7c11 */ /* 0x040fe4000f8e18ff */
[----:B------:R-:W-:Y:S02]  /*5430*/  SHF.L.U32 R9, R13, 0x1f, RZ ;  /* 0x0000001f0d097819 */ /* 0x000fe400000006ff */
[----:B------:R-:W-:Y:S02]  /*5440*/  LEA R10, R14, UR21, 0x4 ;  /* 0x000000150e0a7c11 */ /* 0x000fe4000f8e20ff */
[----:B------:R-:W2:Y:S02]  /*5450*/  SYNCS.PHASECHK.TRANS64.TRYWAIT P0, [R12+URZ+0x1d0], R9 ;  /* 0x0001d0090c0075a7 */ /* 0x000ea400080011ff */
[----:B--23--:R-:W-:Y:S05]  /*5460*/  @!P0 BRA `(.L_x_109) ;  /* 0x00000048004c8947 */ /* 0x00cfea0003800000 */
.L_x_220:
[----:B--2---:R-:W2:Y:S01]  /*5470*/  LDS.128 R8, [R10+0x260] ;  /* 0x000260000a087984 */ /* 0x004ea20000000c00 */
[----:B------:R-:W-:Y:S01]  /*5480*/  UISETP.GE.AND UP0, UPT, UR42, 0x1, UPT ;  /* 0x000000012a00788c */ /* 0x000fe2000bf06270 */
[----:B------:R-:W-:Y:S01]  /*5490*/  @!PT LDS RZ, [RZ] ;  /* 0x00000000fffff984 */ /* 0x000fe20000000800 */
[----:B------:R-:W-:Y:S01]  /*54a0*/  @!PT LDS RZ, [RZ] ;  /* 0x00000000fffff984 */ /* 0x000fe20000000800 */
[----:B------:R-:W-:Y:S01]  /*54b0*/  @!PT LDS RZ, [RZ] ;  /* 0x00000000fffff984 */ /* 0x000fe20000000800 */
[----:B------:R-:W-:Y:S01]  /*54c0*/  @!PT LDS RZ, [RZ] ;  /* 0x00000000fffff984 */ /* 0x000fe20000000800 */
[----:B------:R3:W-:Y:S06]  /*54d0*/  MEMBAR.ALL.CTA ;  /* 0x0000000000007992 */ /* 0x0007ec0000008000 */
[----:B---3--:R-:W3:Y:S01]  /*54e0*/  FENCE.VIEW.ASYNC.S ;  /* 0x00000000000073c6 */ /* 0x008ee20000000000 */
[----:B--2---:R-:W-:Y:S11]  /*54f0*/  LOP3.LUT P0, RZ, R10, 0x1, RZ, 0xc0, !PT ;  /* 0x000000010aff7812 */ /* 0x004ff6000780c0ff */
[----:B------:R-:W-:Y:S02]  /*5500*/  @!UPT UIADD3 URZ, UPT, UPT, URZ, URZ, URZ ;  /* 0x000000fffffff290 */ /* 0x000fe4000fffe0ff */
[----:B---3--:R-:W-:Y:S01]  /*5510*/  VOTEU.ANY UP1, P0 ;  /* 0x0000000000ff7886 */ /* 0x008fe20000020100 */
[----:B------:R-:W-:Y:S11]  /*5520*/  PLOP3.LUT P0, PT, PT, PT, UP1, 0x80, 0x8 ;  /* 0x000000000008781c */ /* 0x000ff60003f0f018 */
[----:B------:R-:W-:Y:S02]  /*5530*/  @!UPT UIADD3 URZ, UPT, UPT, URZ, URZ, URZ ;  /* 0x000000fffffff290 */ /* 0x000fe4000fffe0ff */
[----:B------:R-:W-:Y:S02]  /*5540*/  @P0 SHF.R.U32.HI R0, RZ, 0x10, R9 ;  /* 0x00000010ff000819 */ /* 0x000fe40000011609 */
[----:B------:R-:W-:Y:S02]  /*5550*/  @P0 MOV R6, R8 ;  /* 0x0000000800060202 */ /* 0x000fe40000000f00 */
[----:B------:R-:W-:Y:S01]  /*5560*/  @P0 R2UR UR4, R0 ;  /* 0x00000000000402ca */ /* 0x000fe200000e0000 */
[----:B------:R-:W-:Y:S01]  /*5570*/  VIADD R0, R12, 0x1e0 ;  /* 0x000001e00c007836 */ /* 0x000fe20000000000 */
[----:B------:R-:W-:Y:S02]  /*5580*/  @P0 LOP3.LUT R8, R9, 0xffff, RZ, 0xc0, !PT ;  /* 0x0000ffff09080812 */ /* 0x000fe400078ec0ff */
[----:B------:R-:W-:Y:S02]  /*5590*/  @P0 R2UR UR6, R6 ;  /* 0x00000000060602ca */ /* 0x000fe400000e0000 */
[----:B------:R-:W-:Y:S02]  /*55a0*/  PRMT R0, RZ, 0x654, R0 ;  /* 0x00000654ff007816 */ /* 0x000fe40000000000 */
[----:B------:R-:W-:Y:S02]  /*55b0*/  @P0 R2UR UR5, R8 ;  /* 0x00000000080502ca */ /* 0x000fe400000e0000 */
[----:B------:R2:W-:Y:S03]  /*55c0*/  SYNCS.ARRIVE.TRANS64.RED.A1T0 RZ, [R0+URZ], RZ ;  /* 0x000000ff00ff79a7 */ /* 0x0005e600081004ff */
[----:B------:R-:W-:Y:S04]  /*55d0*/  @UP1 UMOV UR29, UR4 ;  /* 0x00000004001d1c82 */ /* 0x000fe80008000000 */
[----:B------:R-:W-:Y:S04]  /*55e0*/  @UP1 UMOV UR14, UR6 ;  /* 0x00000006000e1c82 */ /* 0x000fe80008000000 */
[----:B------:R-:W-:Y:S01]  /*55f0*/  @UP1 UMOV UR13, UR5 ;  /* 0x00000005000d1c82 */ /* 0x000fe20008000000 */
[----:B------:R-:W-:Y:S05]  /*5600*/  BRA.U !UP0, `(.L_x_110) ;  /* 0x0000000108a47547 */ /* 0x000fea000b800000 */
[----:B------:R-:W-:Y:S02]  /*5610*/  UIMAD.WIDE.U32 UR8, UR13, UR35, URZ ;  /* 0x000000230d0872a5 */ /* 0x000fe4000f8e00ff */
[----:B------:R-:W-:Y:S02]  /*5620*/  UIMAD.WIDE.U32 UR10, UR14, UR32, URZ ;  /* 0x000000200e0a72a5 */ /* 0x000fe4000f8e00ff */
[----:B------:R-:W-:Y:S02]  /*5630*/  USEL UR4, UR30, UR38, !UP5 ;  /* 0x000000261e047287 */ /* 0x000fe4000e800000 */
[----:B------:R-:W-:Y:S02]  /*5640*/  USEL UR7, UR31, UR39, !UP6 ;  /* 0x000000271f077287 */ /* 0x000fe4000f000000 */
[----:B-1----:R-:W-:Y:S02]  /*5650*/  UIMAD.WIDE.U32 UR16, UR4, UR22, URZ ;  /* 0x00000016041072a5 */ /* 0x002fe4000f8e00ff */
[----:B------:R-:W-:Y:S01]  /*5660*/  UIMAD.WIDE.U32 UR18, UR7, UR22, URZ ;  /* 0x00000016071272a5 */ /* 0x000fe2000f8e00ff */
[----:B------:R-:W-:Y:S02]  /*5670*/  UMOV UR5, UR9 ;  /* 0x0000000900057c82 */ /* 0x000fe40008000000 */
[----:B------:R-:W-:Y:S03]  /*5680*/  USHF.R.U32.HI UR6, URZ, UR40, UR5 ;  /* 0x00000028ff067299 */ /* 0x000fe60008011605 */
[----:B------:R-:W-:Y:S01]  /*5690*/  UMOV UR5, UR11 ;  /* 0x0000000b00057c82 */ /* 0x000fe20008000000 */
[----:B------:R-:W-:Y:S02]  /*56a0*/  USEL UR6, UR13, UR6, !UP5 ;  /* 0x000000060d067287 */ /* 0x000fe4000e800000 */
[----:B------:R-:W-:Y:S02]  /*56b0*/  USHF.R.U32.HI UR8, URZ, UR33, UR5 ;  /* 0x00000021ff087299 */ /* 0x000fe40008011605 */
[----:B------:R-:W-:Y:S01]  /*56c0*/  UIMAD.WIDE.U32 UR10, UR6, UR22, URZ ;  /* 0x00000016060a72a5 */ /* 0x000fe2000f8e00ff */
[----:B------:R-:W-:Y:S02]  /*56d0*/  UMOV UR5, UR17 ;  /* 0x0000001100057c82 */ /* 0x000fe40008000000 */
[----:B------:R-:W-:Y:S03]  /*56e0*/  @UP4 USHF.R.U32.HI UR4, URZ, UR23, UR5 ;  /* 0x00000017ff044299 */ /* 0x000fe60008011605 */
[----:B------:R-:W-:Y:S01]  /*56f0*/  UMOV UR5, UR19 ;  /* 0x0000001300057c82 */ /* 0x000fe20008000000 */
[----:B------:R-:W-:Y:S02]  /*5700*/  UIMAD UR4, UR42, UR4, URZ ;  /* 0x000000042a0472a4 */ /* 0x000fe4000f8e02ff */
[----:B------:R-:W-:Y:S02]  /*5710*/  @UP4 USHF.R.U32.HI UR7, URZ, UR23, UR5 ;  /* 0x00000017ff074299 */ /* 0x000fe40008011605 */
[----:B------:R-:W-:Y:S02]  /*5720*/  USEL UR5, UR14, UR8, !UP6 ;  /* 0x000000080e057287 */ /* 0x000fe4000f000000 */
[----:B------:R-:W-:Y:S02]  /*5730*/  UIMAD UR8, UR42, UR7, URZ ;  /* 0x000000072a0872a4 */ /* 0x000fe4000f8e02ff */
[----:B------:R-:W-:Y:S03]  /*5740*/  UISETP.GE.AND UP0, UPT, UR6, UR4, UPT ;  /* 0x000000040600728c */ /* 0x000fe6000bf06270 */
[----:B------:R-:W-:Y:S01]  /*5750*/  UMOV UR4, UR11 ;  /* 0x0000000b00047c82 */ /* 0x000fe20008000000 */
[----:B------:R-:W-:Y:S02]  /*5760*/  UISETP.GE.OR UP0, UPT, UR5, UR8, UP0 ;  /* 0x000000080500728c */ /* 0x000fe40008706670 */
[----:B------:R-:W-:Y:S02]  /*5770*/  USHF.R.U32.HI UR4, URZ, UR23, UR4 ;  /* 0x00000017ff047299 */ /* 0x000fe40008011604 */
[----:B------:R-:W-:Y:S02]  /*5780*/  UIMAD.WIDE.U32 UR8, UR5, UR22, URZ ;  /* 0x00000016050872a5 */ /* 0x000fe4000f8e00ff */
[----:B------:R-:W-:Y:S04]  /*5790*/  USEL UR10, UR6, UR4, !UP4 ;  /* 0x00000004060a7287 */ /* 0x000fe8000e000000 */
[----:B------:R-:W-:Y:S01]  /*57a0*/  UIADD3 UR11, UPT, UPT, -UR10, URZ, URZ ;  /* 0x000000ff0a0b7290 */ /* 0x000fe2000fffe1ff */
[----:B------:R-:W-:Y:S02]  /*57b0*/  @!UP0 UMOV UR4, UR9 ;  /* 0x0000000900048c82 */ /* 0x000fe40008000000 */
[----:B------:R-:W-:Y:S02]  /*57c0*/  @!UP0 USHF.R.U32.HI UR4, URZ, UR23, UR4 ;  /* 0x00000017ff048299 */ /* 0x000fe40008011604 */
[----:B------:R-:W-:Y:S02]  /*57d0*/  UIMAD UR8, UR42, UR11, UR6 ;  /* 0x0000000b2a0872a4 */ /* 0x000fe4000f8e0206 */
[----:B------:R-:W-:Y:S04]  /*57e0*/  @!UP0 USEL UR4, UR5, UR4, !UP4 ;  /* 0x0000000405048287 */ /* 0x000fe8000e000000 */
[----:B------:R-:W-:Y:S02]  /*57f0*/  @!UP0 UIMAD UR8, UR7, UR8, UR4 ;  /* 0x00000008070882a4 */ /* 0x000fe4000f8e0204 */
[----:B------:R-:W-:Y:S02]  /*5800*/  @!UP0 UIADD3 UR9, UPT, UPT, UR10, -UR4, URZ ;  /* 0x800000040a098290 */ /* 0x000fe4000fffe0ff */
[----:B------:R-:W-:Y:S02]  /*5810*/  UIADD3 UR4, UPT, UPT, -UR5, URZ, URZ ;  /* 0x000000ff05047290 */ /* 0x000fe4000fffe1ff */
[----:B------:R-:W-:Y:S02]  /*5820*/  UIADD3 UR7, UPT, UPT, -UR6, URZ, URZ ;  /* 0x000000ff06077290 */ /* 0x000fe4000fffe1ff */
[----:B------:R-:W-:Y:S02]  /*5830*/  @!UP0 UIMAD UR6, UR9, UR42, UR5 ;  /* 0x0000002a090682a4 */ /* 0x000fe4000f8e0205 */
[----:B------:R-:W-:Y:S02]  /*5840*/  UIMAD UR14, UR15, UR4, UR14 ;  /* 0x000000040f0e72a4 */ /* 0x000fe4000f8e020e */
[----:B------:R-:W-:Y:S01]  /*5850*/  UIMAD UR4, UR34, UR7, UR13 ;  /* 0x00000007220472a4 */ /* 0x000fe2000f8e020d */
[----:B------:R-:W-:Y:S02]  /*5860*/  @!UP0 UMOV UR5, UR8 ;  /* 0x0000000800058c82 */ /* 0x000fe40008000000 */
[----:B------:R-:W-:Y:S02]  /*5870*/  UIMAD UR14, UR5, UR15, UR14 ;  /* 0x0000000f050e72a4 */ /* 0x000fe4000f8e020e */
[----:B------:R-:W-:Y:S11]  /*5880*/  UIMAD UR13, UR6, UR34, UR4 ;  /* 0x00000022060d72a4 */ /* 0x000ff6000f8e0204 */
[----:B------:R-:W-:Y:S01]  /*5890*/  @!UPT UIADD3 URZ, UPT, UPT, URZ, URZ, URZ ;  /* 0x000000fffffff290 */ /* 0x000fe2000fffe0ff */
.L_x_110:
[----:B------:R-:W3:Y:S01]  /*58a0*/  @!UP2 LDCU.128 UR8, c[0x0][0xb10] ;  /* 0x00016200ff08a7ac */ /* 0x000ee20008000c00 */
[C---:B----4-:R-:W-:Y:S02]  /*58b0*/  ISETP.NE.U32.AND P1, PT, R4.reuse, RZ, PT ;  /* 0x000000ff0400720c */ /* 0x050fe40003f25070 */
[----:B------:R-:W-:Y:S02]  /*58c0*/  ISETP.NE.U32.AND P0, PT, R4, RZ, PT ;  /* 0x000000ff0400720c */ /* 0x000fe40003f05070 */
[C---:B------:R-:W-:Y:S02]  /*58d0*/  ISETP.NE.AND.EX P1, PT, R5.reuse, RZ, PT, P1 ;  /* 0x000000ff0500720c */ /* 0x040fe40003f25310 */
[----:B------:R-:W-:Y:S01]  /*58e0*/  ISETP.NE.AND.EX P0, PT, R5, RZ, PT, P0 ;  /* 0x000000ff0500720c */ /* 0x000fe20003f05300 */
[----:B------:R-:W4:Y:S01]  /*58f0*/  @!UP2 LDCU UR5, c[0x0][0xb0c] ;  /* 0x00016180ff05a7ac */ /* 0x000f220008000800 */
[----:B------:R-:W-:Y:S01]  /*5900*/  SHF.L.U32 R9, R15, 0x1f, RZ ;  /* 0x0000001f0f097819 */ /* 0x000fe200000006ff */
[----:B------:R-:W-:Y:S02]  /*5910*/  USHF.L.U32 UR26, UR24, 0x7, URZ ;  /* 0x00000007181a7899 */ /* 0x000fe400080006ff */
[----:B------:R-:W-:Y:S02]  /*5920*/  USHF.L.U32 UR27, UR20, 0x6, URZ ;  /* 0x00000006141b7899 */ /* 0x000fe400080006ff */
[----:B---3--:R-:W-:Y:S07]  /*5930*/  UIMAD.WIDE.U32 UR6, UR14, UR8, URZ ;  /* 0x000000080e0672a5 */ /* 0x008fee000f8e00ff */
[----:B------:R-:W-:Y:S01]  /*5940*/  @!UP2 UMOV UR4, UR7 ;  /* 0x000000070004ac82 */ /* 0x000fe20008000000 */
[----:B----4-:R-:W-:Y:S02]  /*5950*/  @!UP2 UISETP.NE.AND UP0, UPT, UR5, 0x1, UPT ;  /* 0x000000010500a88c */ /* 0x010fe4000bf05270 */
[----:B------:R-:W-:Y:S02]  /*5960*/  @!UP2 USHF.R.U32.HI UR4, URZ, UR9, UR4 ;  /* 0x00000009ff04a299 */ /* 0x000fe40008011604 */
[----:B------:R-:W-:Y:S02]  /*5970*/  UIMAD.WIDE.U32 UR6, UR13, UR11, URZ ;  /* 0x0000000b0d0672a5 */ /* 0x000fe4000f8e00ff */
[----:B------:R-:W-:Y:S02]  /*5980*/  @!UP2 USEL UR8, UR14, UR4, !UP0 ;  /* 0x000000040e08a287 */ /* 0x000fe4000c000000 */
[----:B------:R-:W-:Y:S03]  /*5990*/  @!UP2 UISETP.NE.AND UP0, UPT, UR10, 0x1, UPT ;  /* 0x000000010a00a88c */ /* 0x000fe6000bf05270 */
[----:B------:R-:W-:Y:S02]  /*59a0*/  @!UP2 UMOV UR6, UR7 ;  /* 0x000000070006ac82 */ /* 0x000fe40008000000 */
[----:B------:R-:W3:Y:S02]  /*59b0*/  @!UP2 LDCU UR4, c[0x0][0xb20] ;  /* 0x00016400ff04a7ac */ /* 0x000ee40008000800 */
[----:B---3--:R-:W-:Y:S04]  /*59c0*/  @!UP2 USHF.R.U32.HI UR6, URZ, UR4, UR6 ;  /* 0x00000004ff06a299 */ /* 0x008fe80008011606 */
[----:B------:R-:W-:Y:S04]  /*59d0*/  @!UP2 USEL UR6, UR13, UR6, !UP0 ;  /* 0x000000060d06a287 */ /* 0x000fe8000c000000 */
[----:B------:R-:W-:Y:S02]  /*59e0*/  @!UP2 UIADD3 UR4, UPT, UPT, -UR8, UR6, URZ ;  /* 0x000000060804a290 */ /* 0x000fe4000fffe1ff */
[----:B------:R-:W-:Y:S02]  /*59f0*/  @!UP2 UIADD3 UR6, UPT, UPT, UR8, -UR6, URZ ;  /* 0x800000060806a290 */ /* 0x000fe4000fffe0ff */
[----:B------:R-:W-:Y:S02]  /*5a00*/  @!UP2 UIMAD UR14, UR4, UR5, UR14 ;  /* 0x00000005040ea2a4 */ /* 0x000fe4000f8e020e */
[----:B------:R-:W-:Y:S01]  /*5a10*/  @!UP2 UIMAD UR13, UR6, UR10, UR13 ;  /* 0x0000000a060da2a4 */ /* 0x000fe2000f8e020d */
[----:B------:R-:W-:Y:S11]  /*5a20*/  BRA.U UP3, `(.L_x_111) ;  /* 0x0000000103107547 */ /* 0x000ff6000b800000 */
[----:B--2---:R-:W-:Y:S04]  /*5a30*/  MOV R0, UR41 ;  /* 0x0000002900007c02 */ /* 0x004fe80008000f00 */
[----:B------:R-:W-:Y:S04]  /*5a40*/  SHF.L.U32 R11, R0, 0x1f, RZ ;  /* 0x0000001f000b7819 */ /* 0x000fe800000006ff */
[----:B------:R-:W2:Y:S02]  /*5a50*/  SYNCS.PHASECHK.TRANS64.TRYWAIT P2, [UR21+0x1c8], R11 ;  /* 0x0001c80bff0075a7 */ /* 0x000ea40008041115 */
[----:B--2---:R-:W-:Y:S05]  /*5a60*/  @!P2 BRA `(.L_x_112) ;  /* 0x0000004000e0a947 */ /* 0x004fea0003800000 */
.L_x_111:
[----:B------:R-:W-:Y:S05]  /*5a70*/  @!P1 BRA `(.L_x_113) ;  /* 0x0000000000309947 */ /* 0x000fea0003800000 */
[----:B------:R-:W-:Y:S01]  /*5a80*/  ISETP.NE.U32.AND P1, PT, R2, RZ, PT ;  /* 0x000000ff0200720c */ /* 0x000fe20003f25070 */
[----:B------:R-:W3:Y:S01]  /*5a90*/  LDCU.64 UR4, c[0x0][0x358] ;  /* 0x00006b00ff0477ac */ /* 0x000ee20008000a00 */
[----:B------:R-:W-:Y:S02]  /*5aa0*/  IMAD.MOV.U32 R86, RZ, RZ, 0x1 ;  /* 0x00000001ff567424 */ /* 0x000fe400078e00ff */
[----:B------:R-:W-:Y:S11]  /*5ab0*/  ISETP.NE.AND.EX P1, PT, R3, RZ, PT, P1 ;  /* 0x000000ff0300720c */ /* 0x000ff60003f25310 */
[----:B------:R-:W-:Y:S02]  /*5ac0*/  @!UPT UIADD3 URZ, UPT, UPT, URZ, URZ, URZ ;  /* 0x000000fffffff290 */ /* 0x000fe4000fffe0ff */
[----:B--2---:R-:W2:Y:S01]  /*5ad0*/  @P1 LDC.64 R10, c[0x0][0x888] ;  /* 0x00022200ff0a1b82 */ /* 0x004ea20000000a00 */
[----:B------:R-:W-:Y:S04]  /*5ae0*/  @P1 IMAD R0, R4, UR36, RZ ;  /* 0x0000002404001c24 */ /* 0x000fe8000f8e02ff */
[----:B--2---:R-:W-:Y:S04]  /*5af0*/  @P1 IMAD.WIDE R10, R0, 0x4, R10 ;  /* 0x00000004000a1825 */ /* 0x004fe800078e020a */
[----:B------:R-:W-:Y:S01]  /*5b00*/  HFMA2 R0, -RZ, RZ, 0, 5.9604644775390625e-08 ;  /* 0x00000001ff007431 */ /* 0x000fe200000001ff */
[----:B---3-5:R3:W5:Y:S04]  /*5b10*/  @P1 LDG.E R41, desc[UR4][R10.64] ;  /* 0x000000040a291981 */ /* 0x028768000c1e1900 */
[----:B------:R-:W-:Y:S01]  /*5b20*/  @!P1 PRMT R86, R0, 0x7610, R86 ;  /* 0x0000761000569816 */ /* 0x000fe20000000056 */
[----:B---3--:R-:W4:Y:S06]  /*5b30*/  @!P1 LDC R41, c[0x0][0x880] ;  /* 0x00022000ff299b82 */ /* 0x008f2c0000000800 */
.L_x_113:
[----:B----45:R-:W-:Y:S01]  /*5b40*/  @!P0 FSETP.EQ.AND P1, PT, R41, RZ, PT ;  /* 0x000000ff2900820b */ /* 0x030fe20003f22000 */
[----:B------:R-:W-:Y:S01]  /*5b50*/  @!UPT UIADD3 URZ, UPT, UPT, URZ, URZ, URZ ;  /* 0x000000fffffff290 */ /* 0x000fe2000fffe0ff */
[----:B------:R-:W-:Y:S11]  /*5b60*/  @!P0 BRA `(.L_x_114) ;  /* 0x0000000000188947 */ /* 0x000ff60003800000 */
[----:B------:R-:W-:Y:S02]  /*5b70*/  LOP3.LUT P0, RZ, R86, 0xff, RZ, 0xc0, !PT ;  /* 0x000000ff56ff7812 */ /* 0x000fe4000780c0ff */
[----:B------:R-:W-:Y:S04]  /*5b80*/  ISETP.NE.U32.AND P1, PT, R2, RZ, PT ;  /* 0x000000ff0200720c */ /* 0x000fe80003f25070 */
[----:B------:R-:W-:Y:S04]  /*5b90*/  ISETP.NE.AND.EX P1, PT, R3, RZ, PT, P1 ;  /* 0x000000ff0300720c */ /* 0x000fe80003f25310 */
[----:B------:R-:W-:Y:S03]  /*5ba0*/  PLOP3.LUT P1, PT, P1, PT, PT, 0x8, 0x80 ;  /* 0x000000000080781c */ /* 0x000fe60000f2e170 */
[----:B------:R-:W-:Y:S11]  /*5bb0*/  @P0 FSETP.EQ.AND P1, PT, R41, RZ, PT ;  /* 0x000000ff2900020b */ /* 0x000ff60003f22000 */
[----:B------:R-:W-:Y:S02]  /*5bc0*/  @!UPT UIADD3 URZ, UPT, UPT, URZ, URZ, URZ ;  /* 0x000000fffffff290 */ /* 0x000fe4000fffe0ff */
.L_x_114:
[----:B------:R-:W3:Y:S01]  /*5bd0*/  SYNCS.PHASECHK.TRANS64.TRYWAIT P2, [UR21+0x1b0], R9 ;  /* 0x0001b009ff0075a7 */ /* 0x000ee20008041115 */
[----:B------:R-:W-:Y:S04]  /*5be0*/  ELECT P0, URZ, PT ;  /* 0x0000000000ff782f */ /* 0x000fe80003800000 */
[----:B------:R-:W-:Y:S11]  /*5bf0*/  PLOP3.LUT P1, PT, P1, P0, PT, 0xf2, 0x2f ;  /* 0x00000000002f781c */ /* 0x000ff60000f21e72 */
[----:B------:R-:W-:Y:S02]  /*5c00*/  @!UPT UIADD3 URZ, UPT, UPT, URZ, URZ, URZ ;  /* 0x000000fffffff290 */ /* 0x000fe4000fffe0ff */
[----:B------:R-:W-:Y:S05]  /*5c10*/  @!P1 IADD3 R8, P0, PT, R16, 0x580, RZ ;  /* 0x0000058010089810 */ /* 0x000fea0007f1e0ff */
[----:B------:R-:W-:Y:S01]  /*5c20*/  @!P1 IMAD.X R6, RZ, RZ, R17, P0 ;  /* 0x000000ffff069224 */ /* 0x000fe200000e0611 */
[----:B---3--:R-:W-:Y:S07]  /*5c30*/  @!P2 BRA `(.L_x_115) ;  /* 0x000000400084a947 */ /* 0x008fee0003800000 */
.L_x_223:
[----:B------:R-:W-:Y:S01]  /*5c40*/  @!P1 R2UR UR5, R8 ;  /* 0x00000000080592ca */ /* 0x000fe200000e0000 */
[----:B------:R-:W-:Y:S01]  /*5c50*/  VOTEU.ALL UP0, P1 ;  /* 0x0000000000ff7886 */ /* 0x000fe20000800000 */
[----:B------:R-:W-:Y:S01]  /*5c60*/  @!P1 R2UR UR4, R6 ;  /* 0x00000000060492ca */ /* 0x000fe200000e0000 */
[----:B------:R-:W-:Y:S01]  /*5c70*/  UMOV UR16, 0x0 ;  /* 0x0000000000107882 */ /* 0x000fe20000000000 */
[----:B------:R-:W-:Y:S01]  /*5c80*/  UMOV UR17, 0x10000000 ;  /* 0x1000000000117882 */ /* 0x000fe20000000000 */
[----:B------:R-:W-:Y:S01]  /*5c90*/  UMOV UR28, UR36 ;  /* 0x00000024001c7c82 */ /* 0x000fe20008000000 */
[----:B------:R-:W-:Y:S01]  /*5ca0*/  @!UP0 UIADD3 UR24, UPT, UPT, UR21, 0x300, URZ ;  /* 0x0000030015188890 */ /* 0x000fe2000fffe0ff */
[----:B--2---:R-:W-:Y:S01]  /*5cb0*/  @!P1 IMAD.MOV.U32 R0, RZ, RZ, 0x1000 ;  /* 0x00001000ff009424 */ /* 0x004fe200078e00ff */
[----:B------:R-:W-:Y:S01]  /*5cc0*/  @!UP0 UIADD3 UR10, UPT, UPT, UR26, 0x40, URZ ;  /* 0x000000401a0a8890 */ /* 0x000fe2000fffe0ff */
[----:B------:R-:W-:Y:S01]  /*5cd0*/  VIADD R14, R14, 0x1 ;  /* 0x000000010e0e7836 */ /* 0x000fe20000000000 */
[----:B------:R-:W-:Y:S01]  /*5ce0*/  @!UP0 UIADD3 UR8, UPT, UPT, UR21, 0xb00, URZ ;  /* 0x00000b0015088890 */ /* 0x000fe2000fffe0ff */
[----:B------:R-:W-:Y:S02]  /*5cf0*/  VOTEU.ALL UP0, P1 ;  /* 0x0000000000ff7886 */ /* 0x000fe40000800000 */
[----:B------:R-:W-:Y:S01]  /*5d00*/  IMAD.U32 R10, RZ, RZ, UR5 ;  /* 0x00000005ff0a7e24 */ /* 0x000fe2000f8e00ff */
[----:B------:R-:W-:Y:S01]  /*5d10*/  UMOV UR9, UR25 ;  /* 0x0000001900097c82 */ /* 0x000fe20008000000 */
[----:B------:R-:W-:Y:S01]  /*5d20*/  IMAD.U32 R11, RZ, RZ, UR4 ;  /* 0x00000004ff0b7e24 */ /* 0x000fe2000f8e00ff */
[----:B------:R-:W-:Y:S01]  /*5d30*/  UMOV UR11, UR27 ;  /* 0x0000001b000b7c82 */ /* 0x000fe20008000000 */
[----:B------:R-:W-:Y:S01]  /*5d40*/  UMOV UR12, UR36 ;  /* 0x00000024000c7c82 */ /* 0x000fe20008000000 */
[----:B------:R-:W-:Y:S01]  /*5d50*/  @!P1 R2UR UR4, R10 ;  /* 0x000000000a0492ca */ /* 0x000fe200000e0000 */
[----:B------:R-:W-:Y:S01]  /*5d60*/  UPRMT UR6, UR46, 0x654, UR25 ;  /* 0x000006542e067896 */ /* 0x000fe20008000019 */
[----:B------:R-:W-:Y:S11]  /*5d70*/  @!P1 R2UR UR5, R11 ;  /* 0x000000000b0592ca */ /* 0x000ff600000e0000 */
[----:B------:R-:W-:Y:S02]  /*5d80*/  @!UPT UIADD3 URZ, UPT, UPT, URZ, URZ, URZ ;  /* 0x000000fffffff290 */ /* 0x000fe4000fffe0ff */
[----:B------:R2:W-:Y:S01]  /*5d90*/  @!UP0 UTMALDG.3D [UR24], [UR4], desc[UR16] ;  /* 0x00001018040085b4 */ /* 0x0005e20008011000 */
[----:B------:R-:W-:Y:S05]  /*5da0*/  VOTEU.ALL UP0, P1 ;  /* 0x0000000000ff7886 */ /* 0x000fea0000800000 */
[----:B------:R2:W-:Y:S01]  /*5db0*/  @!UP0 UTMALDG.3D [UR8], [UR4], desc[UR16] ;  /* 0x00001008040085b4 */ /* 0x0005e20008011000 */
[----:B------:R2:W-:Y:S01]  /*5dc0*/  @!P1 SYNCS.ARRIVE.TRANS64.RED.A0TR RZ, [UR21+0x1a0], R0 ;  /* 0x0001a000ffff99a7 */ /* 0x0005e20008300415 */
[----:B------:R-:W-:Y:S01]  /*5dd0*/  SYNCS.ARRIVE.TRANS64.RED.A1T0 RZ, [UR6], RZ ;  /* 0x000000ffffff79a7 */ /* 0x000fe20008100406 */
[----:B------:R-:W3:Y:S02]  /*5de0*/  SYNCS.PHASECHK.TRANS64.TRYWAIT P0, [UR21+0x1b8], R9 ;  /* 0x0001b809ff0075a7 */ /* 0x000ee40008001115 */
[----:B--23--:R-:W-:Y:S05]  /*5df0*/  @!P0 BRA `(.L_x_116) ;  /* 0x00000040002c8947 */ /* 0x00cfea0003800000 */
.L_x_225:
[----:B------:R-:W-:Y:S01]  /*5e00*/  UIADD3 UR24, UPT, UPT, UR13, UR63, URZ ;  /* 0x0000003f0d187290 */ /* 0x000fe2000fffe0ff */
[----:B------:R-:W-:Y:S01]  /*5e10*/  @!P1 IADD3 R6, P0, PT, R16, 0x580, RZ ;  /* 0x0000058010069810 */ /* 0x000fe20007f1e0ff */
[----:B------:R-:W-:Y:S01]  /*5e20*/  UPLOP3.LUT UP3, UPT, UPT, UPT, UPT, 0x80, 0x8 ;  /* 0x000000000008789c */ /* 0x000fe20003f6f070 */
[----:B------:R-:W-:Y:S01]  /*5e30*/  R2UR UR28, R88 ;  /* 0x00000000581c72ca */ /* 0x000fe200000e0000 */
[----:B------:R-:W-:Y:S01]  /*5e40*/  VOTEU.ALL UP0, P1 ;  /* 0x0000000000ff7886 */ /* 0x000fe20000800000 */
[----:B------:R-:W-:Y:S01]  /*5e50*/  @!P1 R2UR UR5, R6 ;  /* 0x00000000060592ca */ /* 0x000fe200000e0000 */
[----:B--2---:R-:W-:Y:S01]  /*5e60*/  @!P1 IMAD.X R0, RZ, RZ, R17, P0 ;  /* 0x000000ffff009224 */ /* 0x004fe200000e0611 */
[----:B------:R-:W-:Y:S01]  /*5e70*/  UMOV UR6, 0x0 ;  /* 0x0000000000067882 */ /* 0x000fe20000000000 */
[----:B------:R-:W-:Y:S01]  /*5e80*/  UMOV UR7, 0x10000000 ;  /* 0x1000000000077882 */ /* 0x000fe20000000000 */
[----:B------:R-:W-:Y:S01]  /*5e90*/  @!UP0 UIADD3 UR18, UPT, UPT, UR26, 0x20, URZ ;  /* 0x000000201a128890 */ /* 0x000fe2000fffe0ff */
[----:B------:R-:W-:Y:S01]  /*5ea0*/  ISETP.NE.AND P0, PT, R14, 0x2, PT ;  /* 0x000000020e00780c */ /* 0x000fe20003f05270 */
[----:B------:R-:W-:Y:S01]  /*5eb0*/  @!UP0 UIADD3 UR16, UPT, UPT, UR21, 0x1300, URZ ;  /* 0x0000130015108890 */ /* 0x000fe2000fffe0ff */
[----:B------:R-:W-:Y:S01]  /*5ec0*/  @!P1 R2UR UR4, R0 ;  /* 0x00000000000492ca */ /* 0x000fe200000e0000 */
[----:B------:R-:W-:Y:S01]  /*5ed0*/  @!UP0 UIADD3 UR17, UPT, UPT, UR21, 0x1a8, URZ ;  /* 0x000001a815118890 */ /* 0x000fe2000fffe0ff */
[----:B------:R-:W-:Y:S01]  /*5ee0*/  SEL R0, RZ, 0x1, P0 ;  /* 0x00000001ff007807 */ /* 0x000fe20000000000 */
[----:B------:R-:W-:Y:S01]  /*5ef0*/  @!UP0 UIADD3 UR10, UPT, UPT, UR26, 0x60, URZ ;  /* 0x000000601a0a8890 */ /* 0x000fe2000fffe0ff */
[----:B------:R-:W-:Y:S01]  /*5f00*/  LOP3.LUT R15, R15, 0x1, RZ, 0x3c, !PT ;  /* 0x000000010f0f7812 */ /* 0x000fe200078e3cff */
[----:B------:R-:W-:Y:S01]  /*5f10*/  @!UP0 UIADD3 UR8, UPT, UPT, UR21, 0x1b00, URZ ;  /* 0x00001b0015088890 */ /* 0x000fe2000fffe0ff */
[----:B------:R-:W-:Y:S01]  /*5f20*/  IMAD.U32 R8, RZ, RZ, UR5 ;  /* 0x00000005ff087e24 */ /* 0x000fe2000f8e00ff */
[----:B------:R-:W-:Y:S01]  /*5f30*/  VOTEU.ALL UP0, P1 ;  /* 0x0000000000ff7886 */ /* 0x000fe20000800000 */
[----:B------:R-:W-:Y:S01]  /*5f40*/  UMOV UR19, UR27 ;  /* 0x0000001b00137c82 */ /* 0x000fe20008000000 */
[----:B------:R-:W-:Y:S01]  /*5f50*/  UMOV UR20, UR36 ;  /* 0x0000002400147c82 */ /* 0x000fe20008000000 */
[----:B------:R-:W-:Y:S01]  /*5f60*/  UMOV UR11, UR27 ;  /* 0x0000001b000b7c82 */ /* 0x000fe20008000000 */
[----:B------:R-:W-:Y:S01]  /*5f70*/  UMOV UR12, UR36 ;  /* 0x00000024000c7c82 */ /* 0x000fe20008000000 */
[----:B------:R-:W-:Y:S01]  /*5f80*/  UMOV UR9, UR17 ;  /* 0x0000001100097c82 */ /* 0x000fe20008000000 */
[----:B------:R-:W-:Y:S01]  /*5f90*/  IMAD.U32 R9, RZ, RZ, UR4 ;  /* 0x00000004ff097e24 */ /* 0x000fe2000f8e00ff */
[----:B------:R-:W-:Y:S01]  /*5fa0*/  @!P1 R2UR UR4, R8 ;  /* 0x00000000080492ca */ /* 0x000fe200000e0000 */
[----:B------:R-:W-:Y:S01]  /*5fb0*/  UMOV UR36, UR29 ;  /* 0x0000001d00247c82 */ /* 0x000fe20008000000 */
[----:B------:R-:W-:Y:S02]  /*5fc0*/  LOP3.LUT R13, R13, R0, RZ, 0x3c, !PT ;  /* 0x000000000d0d7212 */ /* 0x000fe400078e3cff */
[----:B------:R-:W-:Y:S02]  /*5fd0*/  @!P1 R2UR UR5, R9 ;  /* 0x00000000090592ca */ /* 0x000fe400000e0000 */
[----:B------:R-:W-:Y:S11]  /*5fe0*/  SEL R14, R14, RZ, P0 ;  /* 0x000000ff0e0e7207 */ /* 0x000ff60000000000 */
[----:B------:R2:W-:Y:S01]  /*5ff0*/  @!UP0 UTMALDG.3D [UR16], [UR4], desc[UR6] ;  /* 0x00000610040085b4 */ /* 0x0005e20008011000 */
[----:B------:R-:W-:Y:S05]  /*6000*/  VOTEU.ALL UP0, P1 ;  /* 0x0000000000ff7886 */ /* 0x000fea0000800000 */
[----:B------:R3:W-:Y:S01]  /*6010*/  @!UP0 UTMALDG.3D [UR8], [UR4], desc[UR6] ;  /* 0x00000608040085b4 */ /* 0x0007e20008011000 */
[----:B------:R3:W-:Y:S01]  /*6020*/  @!P1 SYNCS.ARRIVE.TRANS64.RED.A0TR RZ, [UR21+0x1a8], R7 ;  /* 0x0001a807ffff99a7 */ /* 0x0007e20008300415 */
[----:B------:R-:W-:Y:S01]  /*6030*/  SYNCS.ARRIVE.TRANS64.RED.A1T0 RZ, [UR37], RZ ;  /* 0x000000ffffff79a7 */ /* 0x000fe20008100425 */
[----:B--2---:R-:W-:Y:S01]  /*6040*/  UIADD3 UR20, UPT, UPT, UR14, UR28, URZ ;  /* 0x0000001c0e147290 */ /* 0x004fe2000fffe0ff */
[----:B------:R-:W-:Y:S11]  /*6050*/  BRA.U UP1, `(.L_x_117) ;  /* 0xfffffff101f07547 */ /* 0x000ff6000b83ffff */
[----:B------:R-:W-:-:S04]  /*6060*/  SHF.L.U32 R3, R15, 0x1f, RZ ;  /* 0x0000001f0f037819 */ /* 0x000fc800000006ff */
[----:B------:R-:W2:Y:S02]  /*6070*/  SYNCS.PHASECHK.TRANS64.TRYWAIT P0, [UR21+0x1b0], R3 ;  /* 0x0001b003ff0075a7 */ /* 0x000ea40008001115 */
[----:B--2---:R-:W-:Y:S05]  /*6080*/  @!P0 BRA `(.L_x_118) ;  /* 0x0000003c00a08947 */ /* 0x004fea0003800000 */
.L_x_227:
[----:B--2---:R-:W-:-:S07]  /*6090*/  MOV R0, UR21 ;  /* 0x0000001500007c02 */ /* 0x004fce0008000f00 */
.L_x_119:
[----:B--2---:R-:W-:-:S04]  /*60a0*/  SHF.L.U32 R3, R15, 0x1f, RZ ;  /* 0x0000001f0f037819 */ /* 0x004fc800000006ff */
[----:B------:R2:W4:Y:S03]  /*60b0*/  SYNCS.PHASECHK.TRANS64.TRYWAIT P0, [R0+URZ+0x1b8], R3 ;  /* 0x0001b803000075a7 */ /* 0x00052600080011ff */
[----:B----4-:R-:W-:Y:S05]  /*60c0*/  @!P0 NANOSLEEP.SYNCS 0x989680 ;  /* 0x009896800000895d */ /* 0x010fea0003900000 */
[----:B------:R-:W4:Y:S02]  /*60d0*/  @!P0 SYNCS.PHASECHK.TRANS64 P0, [R0+URZ+0x1b8], R3 ;  /* 0x0001b803000085a7 */ /* 0x000f2400080010ff */
[----:B-1-34-:R-:W-:Y:S05]  /*60e0*/  @P0 EXIT ;  /* 0x000000000000094d */ /* 0x01afea0003800000 */
[----:B------:R-:W-:Y:S05]  /*60f0*/  BRA `(.L_x_119) ;  /* 0xfffffffc00e87947 */ /* 0x000fea000383ffff */
.L_x_108:
[----:B------:R-:W-:-:S06]  /*6100*/  UISETP.GE.AND UP0, UPT, UR25, 0x4, UPT ;  /* 0x000000041900788c */ /* 0x000fcc000bf06270 */
[----:B------:R-:W-:-:S13]  /*6110*/  PLOP3.LUT P0, PT, PT, PT, UP0, 0x80, 0x8 ;  /* 0x000000000008781c */ /* 0x000fda0003f0f008 */
[----:B------:R-:W-:Y:S05]  /*6120*/  @!P0 EXIT ;  /* 0x000000000000894d */ /* 0x000fea0003800000 */
[----:B------:R-:W-:Y:S01]  /*6130*/  BAR.SYNC.DEFER_BLOCKING 0x6, 0xa0 ;  /* 0x0182800000007b1d */ /* 0x000fe20000010000 */
[----:B------:R-:W-:Y:S01]  /*6140*/  IMAD.SHL.U32 R4, R87, 0x200000, RZ ;  /* 0x0020000057047824 */ /* 0x000fe200078e00ff */
[----:B------:R-:W-:Y:S01]  /*6150*/  CS2R R94, SRZ ;  /* 0x00000000005e7805 */ /* 0x000fe2000001ff00 */
[C---:B------:R-:W-:Y:S01]  /*6160*/  IMAD.SHL.U32 R85, R97.reuse, 0x20, RZ ;  /* 0x0000002061557824 */ /* 0x040fe200078e00ff */
[----:B------:R-:W-:Y:S01]  /*6170*/  CS2R R92, SRZ ;  /* 0x00000000005c7805 */ /* 0x000fe2000001ff00 */
[C---:B------:R-:W-:Y:S01]  /*6180*/  IMAD.U32 R37, R97.reuse, 0x10000, RZ ;  /* 0x0001000061257824 */ /* 0x040fe200078e00ff */
[----:B------:R-:W-:Y:S02]  /*6190*/  UMOV UR44, 0x400 ;  /* 0x00000400002c7882 */ /* 0x000fe40000000000 */
[----:B------:R-:W1:Y:S01]  /*61a0*/  LDC.64 R82, c[0x0][0x8b0] ;  /* 0x00022c00ff527b82 */ /* 0x000e620000000a00 */
[----:B------:R-:W-:Y:S01]  /*61b0*/  ULEA UR44, UR46, UR44, 0x18 ;  /* 0x0000002c2e2c7291 */ /* 0x000fe2000f8ec0ff */
[----:B------:R-:W-:Y:S01]  /*61c0*/  IMAD.SHL.U32 R5, R97, 0x4, RZ ;  /* 0x0000000461057824 */ /* 0x000fe200078e00ff */
[----:B------:R-:W-:Y:S01]  /*61d0*/  LOP3.LUT R4, R4, 0x200000, RZ, 0xc0, !PT ;  /* 0x0020000004047812 */ /* 0x000fe200078ec0ff */
[----:B------:R-:W-:Y:S01]  /*61e0*/  IMAD.SHL.U32 R7, R87, 0x400, RZ ;  /* 0x0000040057077824 */ /* 0x000fe200078e00ff */
[C---:B------:R-:W-:Y:S01]  /*61f0*/  LOP3.LUT R6, R85.reuse, 0x80, RZ, 0xc0, !PT ;  /* 0x0000008055067812 */ /* 0x040fe200078ec0ff */
[----:B------:R-:W-:Y:S01]  /*6200*/  UIADD3 UR4, UPT, UPT, UR44, 0x2300, URZ ;  /* 0x000023002c047890 */ /* 0x000fe2000fffe0ff */
[C---:B------:R-:W-:Y:S01]  /*6210*/  LOP3.LUT R84, R85.reuse, 0xb60, RZ, 0xc0, !PT ;  /* 0x00000b6055547812 */ /* 0x040fe200078ec0ff */
[----:B------:R-:W2:Y:S01]  /*6220*/  LDC.64 R80, c[0x0][0x8a8] ;  /* 0x00022a00ff507b82 */ /* 0x000ea20000000a00 */
[----:B------:R-:W-:Y:S01]  /*6230*/  LOP3.LUT R37, R4, 0x400000, R37, 0xf8, !PT ;  /* 0x0040000004257812 */ /* 0x000fe200078ef825 */
[----:B------:R-:W-:Y:S01]  /*6240*/  IMAD.MOV.U32 R36, RZ, RZ, RZ ;  /* 0x000000ffff247224 */ /* 0x000fe200078e00ff */
[----:B------:R-:W-:Y:S01]  /*6250*/  LOP3.LUT R5, R6, 0x10, R5, 0xf8, !PT ;  /* 0x0000001006057812 */ /* 0x000fe200078ef805 */
[----:B------:R-:W-:Y:S01]  /*6260*/  IMAD.MOV.U32 R91, RZ, RZ, RZ ;  /* 0x000000ffff5b7224 */ /* 0x000fe200078e00ff */
[----:B------:R-:W-:Y:S01]  /*6270*/  LOP3.LUT R84, R84, 0x400, R7, 0xf8, !PT ;  /* 0x0000040054547812 */ /* 0x000fe200078ef807 */
[----:B------:R-:W-:Y:S01]  /*6280*/  IMAD.U32 R96, RZ, RZ, UR4 ;  /* 0x00000004ff607e24 */ /* 0x000fe2000f8e00ff */
[----:B------:R-:W-:Y:S01]  /*6290*/  LOP3.LUT P0, RZ, R85, 0x80, RZ, 0xc0, !PT ;  /* 0x0000008055ff7812 */ /* 0x000fe2000780c0ff */
[----:B------:R-:W3:Y:S01]  /*62a0*/  LDCU UR58, c[0x0][0x370] ;  /* 0x00006e00ff3a77ac */ /* 0x000ee20008000800 */
[----:B------:R-:W4:Y:S01]  /*62b0*/  LDS R0, [UR44+0x280] ;  /* 0x0002802cff007984 */ /* 0x000f220008000800 */
[----:B------:R-:W-:-:S02]  /*62c0*/  LOP3.LUT R84, R84, R5, RZ, 0xfc, !PT ;  /* 0x0000000554547212 */ /* 0x000fc400078efcff */
[----:B------:R-:W-:Y:S01]  /*62d0*/  P2R R4, PR, RZ, 0x1 ;  /* 0x00000001ff047803 */ /* 0x000fe20000000000 */
[----:B------:R-:W1:Y:S01]  /*62e0*/  LDCU UR43, c[0x0][0xb0c] ;  /* 0x00016180ff2b77ac */ /* 0x000e620008000800 */
[----:B------:R-:W-:Y:S01]  /*62f0*/  LOP3.LUT R97, R97, 0x60, RZ, 0xc0, !PT ;  /* 0x0000006061617812 */ /* 0x000fe200078ec0ff */
[----:B------:R-:W1:Y:S01]  /*6300*/  LDCU UR39, c[0x0][0xb30] ;  /* 0x00016600ff2777ac */ /* 0x000e620008000800 */
[----:B------:R-:W1:Y:S01]  /*6310*/  LDCU.64 UR56, c[0x0][0x888] ;  /* 0x00011100ff3877ac */ /* 0x000e620008000a00 */
[----:B------:R-:W1:Y:S01]  /*6320*/  LDCU.64 UR40, c[0x0][0xb28] ;  /* 0x00016500ff2877ac */ /* 0x000e620008000a00 */
[----:B------:R-:W1:Y:S01]  /*6330*/  LDCU.64 UR60, c[0x0][0x890] ;  /* 0x00011200ff3c77ac */ /* 0x000e620008000a00 */
[----:B------:R-:W1:Y:S01]  /*6340*/  LDCU.128 UR52, c[0x0][0xb10] ;  /* 0x00016200ff3477ac */ /* 0x000e620008000c00 */
[----:B------:R-:W1:Y:S01]  /*6350*/  LDCU UR47, c[0x0][0x374] ;  /* 0x00006e80ff2f77ac */ /* 0x000e620008000800 */
[----:B------:R-:W-:Y:S01]  /*6360*/  UIADD3 UR62, UPT, UPT, UR44, 0x300, URZ ;  /* 0x000003002c3e7890 */ /* 0x000fe2000fffe0ff */
[----:B-1234-:R-:W-:-:S11]  /*6370*/  IMAD.IADD R37, R0, 0x1, R37 ;  /* 0x0000000100257824 */ /* 0x01efd600078e0225 */
.L_x_145:
[C---:B------:R-:W-:Y:S02]  /*6380*/  LEA R3, R91.reuse, UR44, 0x3 ;  /* 0x0000002c5b037c11 */ /* 0x040fe4000f8e18ff */
[----:B------:R-:W-:Y:S02]  /*6390*/  SHF.L.U32 R0, R94, 0x1f, RZ ;  /* 0x0000001f5e007819 */ /* 0x000fe400000006ff */
[----:B------:R-:W-:Y:S02]  /*63a0*/  LEA R5, R91, UR44, 0x4 ;  /* 0x0000002c5b057c11 */ /* 0x000fe4000f8e20ff */
[----:B-1----:R-:W1:Y:S02]  /*63b0*/  SYNCS.PHASECHK.TRANS64.TRYWAIT P0, [R3+URZ+0x1d0], R0 ;  /* 0x0001d000030075a7 */ /* 0x002e6400080011ff */
[----:B-1----:R-:W-:Y:S05]  /*63c0*/  @!P0 BRA `(.L_x_120) ;  /* 0x0000003800e88947 */ /* 0x002fea0003800000 */
.L_x_228:
        /* <DEDUP_REMOVED lines=11> */
[----:B------:R-:W-:Y:S01]  /*6480*/  PLOP3.LUT P0, PT, PT, PT, UP1, 0x80, 0x8 ;  /* 0x000000000008781c */ /* 0x000fe20003f0f018 */
[----:B------:R-:W-:Y:S11]  /*6490*/  UP2UR UR45, UPR, URZ, 0x2 ;  /* 0x00000002ff2d7883 */ /* 0x000ff60008000000 */
[----:B------:R-:W-:Y:S01]  /*64a0*/  @!UPT UIADD3 URZ, UPT, UPT, URZ, URZ, URZ ;  /* 0x000000fffffff290 */ /* 0x000fe2000fffe0ff */
[----:B-1----:R-:W-:Y:S02]  /*64b0*/  @P0 SHF.R.U32.HI R0, RZ, 0x10, R5 ;  /* 0x00000010ff000819 */ /* 0x002fe40000011605 */
        /* <DEDUP_REMOVED lines=12> */
[----:B------:R-:W2:Y:S01]  /*6580*/  LDCU UR12, c[0x0][0xb20] ;  /* 0x00016400ff0c77ac */ /* 0x000ea20008000800 */
[----:B------:R-:W-:Y:S02]  /*6590*/  UIMAD.WIDE.U32 UR4, UR47, UR55, URZ ;  /* 0x000000372f0472a5 */ /* 0x000fe4000f8e00ff */
[----:B------:R-:W-:Y:S02]  /*65a0*/  UIMAD.WIDE.U32 UR6, UR58, UR52, URZ ;  /* 0x000000343a0672a5 */ /* 0x000fe4000f8e00ff */
[----:B------:R-:W-:Y:S02]  /*65b0*/  UISETP.NE.AND UP0, UPT, UR54, 0x1, UPT ;  /* 0x000000013600788c */ /* 0x000fe4000bf05270 */
[----:B------:R-:W-:Y:S02]  /*65c0*/  UIMAD.WIDE.U32 UR8, UR37, UR55, URZ ;  /* 0x00000037250872a5 */ /* 0x000fe4000f8e00ff */
[----:B------:R-:W-:Y:S02]  /*65d0*/  UIMAD.WIDE.U32 UR10, UR38, UR52, URZ ;  /* 0x00000034260a72a5 */ /* 0x000fe4000f8e00ff */
[----:B------:R-:W-:Y:S02]  /*65e0*/  UISETP.NE.AND UP1, UPT, UR43, 0x1, UPT ;  /* 0x000000012b00788c */ /* 0x000fe4000bf25270 */
[----:B------:R-:W-:Y:S01]  /*65f0*/  UISETP.NE.AND UP2, UPT, UR42, 0x1, UPT ;  /* 0x000000012a00788c */ /* 0x000fe2000bf45270 */
[----:B------:R-:W-:Y:S02]  /*6600*/  UMOV UR4, UR5 ;  /* 0x0000000500047c82 */ /* 0x000fe40008000000 */
[----:B--2---:R-:W-:Y:S03]  /*6610*/  USHF.R.U32.HI UR5, URZ, UR12, UR4 ;  /* 0x0000000cff057299 */ /* 0x004fe60008011604 */
[----:B------:R-:W-:Y:S02]  /*6620*/  UMOV UR4, UR7 ;  /* 0x0000000700047c82 */ /* 0x000fe40008000000 */
[----:B------:R-:W-:Y:S02]  /*6630*/  USHF.R.U32.HI UR7, URZ, UR53, UR4 ;  /* 0x00000035ff077299 */ /* 0x000fe40008011604 */
[----:B------:R-:W-:Y:S02]  /*6640*/  USEL UR4, UR47, UR5, !UP0 ;  /* 0x000000052f047287 */ /* 0x000fe4000c000000 */
[----:B------:R-:W-:Y:S01]  /*6650*/  USEL UR7, UR58, UR7, !UP1 ;  /* 0x000000073a077287 */ /* 0x000fe2000c800000 */
[----:B------:R-:W-:Y:S01]  /*6660*/  UMOV UR5, UR9 ;  /* 0x0000000900057c82 */ /* 0x000fe20008000000 */
[----:B------:R-:W-:Y:S02]  /*6670*/  UIMAD.WIDE.U32 UR8, UR4, UR40, URZ ;  /* 0x00000028040872a5 */ /* 0x000fe4000f8e00ff */
[----:B------:R-:W-:Y:S03]  /*6680*/  USHF.R.U32.HI UR6, URZ, UR12, UR5 ;  /* 0x0000000cff067299 */ /* 0x000fe60008011605 */
[----:B------:R-:W-:Y:S01]  /*6690*/  UMOV UR5, UR11 ;  /* 0x0000000b00057c82 */ /* 0x000fe20008000000 */
[----:B------:R-:W-:Y:S02]  /*66a0*/  UIMAD.WIDE.U32 UR10, UR7, UR40, URZ ;  /* 0x00000028070a72a5 */ /* 0x000fe4000f8e00ff */
[----:B------:R-:W-:Y:S02]  /*66b0*/  USHF.R.U32.HI UR12, URZ, UR53, UR5 ;  /* 0x00000035ff0c7299 */ /* 0x000fe40008011605 */
[----:B------:R-:W-:Y:S01]  /*66c0*/  USEL UR6, UR37, UR6, !UP0 ;  /* 0x0000000625067287 */ /* 0x000fe2000c000000 */
[----:B------:R-:W-:Y:S02]  /*66d0*/  UMOV UR5, UR9 ;  /* 0x0000000900057c82 */ /* 0x000fe40008000000 */
[----:B------:R-:W-:Y:S01]  /*66e0*/  UMOV UR10, UR11 ;  /* 0x0000000b000a7c82 */ /* 0x000fe20008000000 */
[----:B------:R-:W-:Y:S02]  /*66f0*/  @UP2 USHF.R.U32.HI UR4, URZ, UR41, UR5 ;  /* 0x00000029ff042299 */ /* 0x000fe40008011605 */
[----:B------:R-:W-:Y:S02]  /*6700*/  @UP2 USHF.R.U32.HI UR7, URZ, UR41, UR10 ;  /* 0x00000029ff072299 */ /* 0x000fe4000801160a */
[----:B------:R-:W-:Y:S02]  /*6710*/  UIMAD UR4, UR42, UR4, URZ ;  /* 0x000000042a0472a4 */ /* 0x000fe4000f8e02ff */
[----:B------:R-:W-:Y:S02]  /*6720*/  UIMAD.WIDE.U32 UR10, UR6, UR40, URZ ;  /* 0x00000028060a72a5 */ /* 0x000fe4000f8e00ff */
[----:B------:R-:W-:Y:S02]  /*6730*/  USEL UR5, UR38, UR12, !UP1 ;  /* 0x0000000c26057287 */ /* 0x000fe4000c800000 */
[----:B------:R-:W-:Y:S02]  /*6740*/  UIMAD UR8, UR42, UR7, URZ ;  /* 0x000000072a0872a4 */ /* 0x000fe4000f8e02ff */
[----:B------:R-:W-:Y:S03]  /*6750*/  UISETP.GE.AND UP0, UPT, UR6, UR4, UPT ;  /* 0x000000040600728c */ /* 0x000fe6000bf06270 */
[----:B------:R-:W-:Y:S01]  /*6760*/  UMOV UR4, UR11 ;  /* 0x0000000b00047c82 */ /* 0x000fe20008000000 */
[----:B------:R-:W-:Y:S02]  /*6770*/  UISETP.GE.OR UP0, UPT, UR5, UR8, UP0 ;  /* 0x000000080500728c */ /* 0x000fe40008706670 */
[----:B------:R-:W-:Y:S02]  /*6780*/  USHF.R.U32.HI UR4, URZ, UR41, UR4 ;  /* 0x00000029ff047299 */ /* 0x000fe40008011604 */
[----:B------:R-:W-:Y:S02]  /*6790*/  UIMAD.WIDE.U32 UR8, UR5, UR40, URZ ;  /* 0x00000028050872a5 */ /* 0x000fe4000f8e00ff */
[----:B------:R-:W-:Y:S02]  /*67a0*/  USEL UR11, UR6, UR4, !UP2 ;  /* 0x00000004060b7287 */ /* 0x000fe4000d000000 */
[----:B------:R-:W-:Y:S02]  /*67b0*/  UIADD3 UR8, UPT, UPT, -UR5, URZ, URZ ;  /* 0x000000ff05087290 */ /* 0x000fe4000fffe1ff */
[----:B------:R-:W-:Y:S01]  /*67c0*/  UIADD3 UR10, UPT, UPT, -UR11, URZ, URZ ;  /* 0x000000ff0b0a7290 */ /* 0x000fe2000fffe1ff */
[----:B------:R-:W-:Y:S01]  /*67d0*/  @!UP0 UMOV UR4, UR9 ;  /* 0x0000000900048c82 */ /* 0x000fe20008000000 */
[----:B------:R-:W-:Y:S02]  /*67e0*/  UIADD3 UR9, UPT, UPT, -UR6, URZ, URZ ;  /* 0x000000ff06097290 */ /* 0x000fe4000fffe1ff */
[----:B------:R-:W-:Y:S02]  /*67f0*/  @!UP0 USHF.R.U32.HI UR4, URZ, UR41, UR4 ;  /* 0x00000029ff048299 */ /* 0x000fe40008011604 */
[----:B------:R-:W-:Y:S02]  /*6800*/  UIMAD UR10, UR42, UR10, UR6 ;  /* 0x0000000a2a0a72a4 */ /* 0x000fe4000f8e0206 */
[----:B------:R-:W-:Y:S04]  /*6810*/  @!UP0 USEL UR4, UR5, UR4, !UP2 ;  /* 0x0000000405048287 */ /* 0x000fe8000d000000 */
[----:B------:R-:W-:Y:S02]  /*6820*/  @!UP0 UIMAD UR10, UR7, UR10, UR4 ;  /* 0x0000000a070a82a4 */ /* 0x000fe4000f8e0204 */
[----:B------:R-:W-:Y:S02]  /*6830*/  @!UP0 UIADD3 UR11, UPT, UPT, UR11, -UR4, URZ ;  /* 0x800000040b0b8290 */ /* 0x000fe4000fffe0ff */
[----:B------:R-:W-:Y:S02]  /*6840*/  UIMAD UR7, UR43, UR8, UR38 ;  /* 0x000000082b0772a4 */ /* 0x000fe4000f8e0226 */
[----:B------:R-:W-:Y:S02]  /*6850*/  @!UP0 UIMAD UR6, UR11, UR42, UR5 ;  /* 0x0000002a0b0682a4 */ /* 0x000fe4000f8e0205 */
[----:B------:R-:W-:Y:S01]  /*6860*/  UIMAD UR4, UR54, UR9, UR37 ;  /* 0x00000009360472a4 */ /* 0x000fe2000f8e0225 */
[----:B------:R-:W-:Y:S02]  /*6870*/  @!UP0 UMOV UR5, UR10 ;  /* 0x0000000a00058c82 */ /* 0x000fe40008000000 */
[----:B------:R-:W-:Y:S02]  /*6880*/  UIMAD UR38, UR5, UR43, UR7 ;  /* 0x0000002b052672a4 */ /* 0x000fe4000f8e0207 */
[----:B------:R-:W-:Y:S11]  /*6890*/  UIMAD UR37, UR6, UR54, UR4 ;  /* 0x00000036062572a4 */ /* 0x000ff6000f8e0204 */
[----:B------:R-:W-:Y:S01]  /*68a0*/  @!UPT UIADD3 URZ, UPT, UPT, URZ, URZ, URZ ;  /* 0x000000fffffff290 */ /* 0x000fe2000fffe0ff */
.L_x_121:
[----:B------:R-:W-:Y:S01]  /*68b0*/  UISETP.NE.AND UP0, UPT, UR39, 0x1, UPT ;  /* 0x000000012700788c */ /* 0x000fe2000bf05270 */
[----:B------:R-:W-:Y:S01]  /*68c0*/  IADD3 R91, PT, PT, R91, 0x1, RZ ;  /* 0x000000015b5b7810 */ /* 0x000fe20007ffe0ff */
[----:B------:R-:W-:Y:S02]  /*68d0*/  USHF.L.U32 UR50, UR20, 0x6, URZ ;  /* 0x0000000614327899 */ /* 0x000fe400080006ff */
[----:B------:R-:W-:Y:S07]  /*68e0*/  USHF.L.U32 UR49, UR24, 0x7, URZ ;  /* 0x0000000718317899 */ /* 0x000fee00080006ff */
[----:B------:R-:W2:Y:S01]  /*68f0*/  @!UP0 LDCU.128 UR12, c[0x0][0xb10] ;  /* 0x00016200ff0c87ac */ /* 0x000ea20008000c00 */
[----:B------:R-:W3:Y:S01]  /*6900*/  @!UP0 LDCU UR5, c[0x0][0xb0c] ;  /* 0x00016180ff0587ac */ /* 0x000ee20008000800 */
[----:B------:R-:W4:Y:S01]  /*6910*/  @!UP0 LDCU UR10, c[0x0][0xb20] ;  /* 0x00016400ff0a87ac */ /* 0x000f220008000800 */
[----:B--2---:R-:W-:Y:S02]  /*6920*/  UIMAD.WIDE.U32 UR8, UR38, UR12, URZ ;  /* 0x0000000c260872a5 */ /* 0x004fe4000f8e00ff */
[----:B------:R-:W-:Y:S02]  /*6930*/  UIMAD.WIDE.U32 UR6, UR37, UR15, URZ ;  /* 0x0000000f250672a5 */ /* 0x000fe4000f8e00ff */
[----:B------:R-:W-:Y:S03]  /*6940*/  @!UP0 UISETP.NE.AND UP1, UPT, UR14, 0x1, UPT ;  /* 0x000000010e00888c */ /* 0x000fe6000bf25270 */
[----:B------:R-:W-:Y:S01]  /*6950*/  @!UP0 UMOV UR4, UR9 ;  /* 0x0000000900048c82 */ /* 0x000fe20008000000 */
[----:B---3--:R-:W-:Y:S02]  /*6960*/  @!UP0 UISETP.NE.AND UP2, UPT, UR5, 0x1, UPT ;  /* 0x000000010500888c */ /* 0x008fe4000bf45270 */
[----:B------:R-:W-:Y:S01]  /*6970*/  @!UP0 USHF.R.U32.HI UR4, URZ, UR13, UR4 ;  /* 0x0000000dff048299 */ /* 0x000fe20008011604 */
[----:B------:R-:W-:Y:S02]  /*6980*/  @!UP0 UMOV UR6, UR7 ;  /* 0x0000000700068c82 */ /* 0x000fe40008000000 */
[----:B----4-:R-:W-:Y:S02]  /*6990*/  @!UP0 USHF.R.U32.HI UR6, URZ, UR10, UR6 ;  /* 0x0000000aff068299 */ /* 0x010fe40008011606 */
[----:B------:R-:W-:Y:S02]  /*69a0*/  @!UP0 USEL UR7, UR38, UR4, !UP2 ;  /* 0x0000000426078287 */ /* 0x000fe4000d000000 */
[----:B------:R-:W-:Y:S04]  /*69b0*/  @!UP0 USEL UR6, UR37, UR6, !UP1 ;  /* 0x0000000625068287 */ /* 0x000fe8000c800000 */
[----:B------:R-:W-:Y:S02]  /*69c0*/  @!UP0 UIADD3 UR4, UPT, UPT, -UR7, UR6, URZ ;  /* 0x0000000607048290 */ /* 0x000fe4000fffe1ff */
[----:B------:R-:W-:Y:S02]  /*69d0*/  @!UP0 UIADD3 UR6, UPT, UPT, UR7, -UR6, URZ ;  /* 0x8000000607068290 */ /* 0x000fe4000fffe0ff */
[----:B------:R-:W-:Y:S02]  /*69e0*/  @!UP0 UIMAD UR38, UR4, UR5, UR38 ;  /* 0x00000005042682a4 */ /* 0x000fe4000f8e0226 */
[----:B------:R-:W-:Y:S02]  /*69f0*/  @!UP0 UIMAD UR37, UR6, UR14, UR37 ;  /* 0x0000000e062582a4 */ /* 0x000fe4000f8e0225 */
[----:B------:R-:W-:Y:S09]  /*6a00*/  ULOP3.LUT UP0, URZ, UR62, 0x90, URZ, 0xc0, !UPT ;  /* 0x000000903eff7892 */ /* 0x000ff2000f80c0ff */
[----:B------:R-:W-:Y:S05]  /*6a10*/  BRA.U !UP0, `(.L_x_122) ;  /* 0x0000000108407547 */ /* 0x000fea000b800000 */
[----:B------:R-:W2:Y:S01]  /*6a20*/  LDCU.64 UR8, c[0x4][0x80] ;  /* 0x01001000ff0877ac */ /* 0x000ea20008000a00 */
[----:B------:R-:W-:Y:S01]  /*6a30*/  MOV R3, 0x0 ;  /* 0x0000000000037802 */ /* 0x000fe20000000f00 */
[----:B------:R-:W-:Y:S02]  /*6a40*/  HFMA2 R12, -RZ, RZ, 0, 5.9604644775390625e-08 ;  /* 0x00000001ff0c7431 */ /* 0x000fe400000001ff */
[----:B------:R-:W-:Y:S02]  /*6a50*/  IMAD.MOV.U32 R8, RZ, RZ, 0x70 ;  /* 0x00000070ff087424 */ /* 0x000fe400078e00ff */
[----:B------:R-:W-:Y:S01]  /*6a60*/  IMAD.MOV.U32 R13, RZ, RZ, RZ ;  /* 0x000000ffff0d7224 */ /* 0x000fe200078e00ff */
[----:B------:R-:W3:Y:S01]  /*6a70*/  LDCU.64 UR6, c[0x4][0x88] ;  /* 0x01001100ff0677ac */ /* 0x000ee20008000a00 */
[----:B------:R-:W4:Y:S01]  /*6a80*/  LDC.64 R2, c[0x4][R3] ;  /* 0x0100000003027b82 */ /* 0x000f220000000a00 */
[----:B------:R-:W1:Y:S01]  /*6a90*/  LDCU.64 UR4, c[0x4][0x8] ;  /* 0x01000100ff0477ac */ /* 0x000e620008000a00 */
[----:B--2---:R-:W-:Y:S01]  /*6aa0*/  MOV R5, UR9 ;  /* 0x0000000900057c02 */ /* 0x004fe20008000f00 */
[----:B------:R-:W-:Y:S01]  /*6ab0*/  IMAD.U32 R4, RZ, RZ, UR8 ;  /* 0x00000008ff047e24 */ /* 0x000fe2000f8e00ff */
[----:B---3--:R-:W-:Y:S01]  /*6ac0*/  MOV R7, UR7 ;  /* 0x0000000700077c02 */ /* 0x008fe20008000f00 */
[----:B------:R-:W-:Y:S01]  /*6ad0*/  IMAD.U32 R6, RZ, RZ, UR6 ;  /* 0x00000006ff067e24 */ /* 0x000fe2000f8e00ff */
[----:B-1----:R-:W-:Y:S01]  /*6ae0*/  MOV R11, UR5 ;  /* 0x00000005000b7c02 */ /* 0x002fe20008000f00 */
[----:B------:R-:W-:Y:S02]  /*6af0*/  IMAD.U32 R10, RZ, RZ, UR4 ;  /* 0x00000004ff0a7e24 */ /* 0x000fe4000f8e00ff */
[----:B------:R-:W-:Y:S07]  /*6b00*/  LEPC R20, `(.L_x_122) ;  /* 0x000000001014794e */ /* 0x000fee0000000000 */
[----:B----45:R-:W-:Y:S05]  /*6b10*/  CALL.ABS.NOINC R2 ;  /* 0x0000000002007343 */ /* 0x030fea0003c00000 */
.L_x_122:
[----:B------:R-:W-:Y:S01]  /*6b20*/  LOP3.LUT P0, RZ, R96, 0x90, RZ, 0xc0, !PT ;  /* 0x0000009060ff7812 */ /* 0x000fe2000780c0ff */
[----:B------:R-:W-:Y:S11]  /*6b30*/  BSSY.RECONVERGENT B6, `(.L_x_123) ;  /* 0x0000013000067945 */ /* 0x000ff60003800200 */
[----:B------:R-:W-:Y:S01]  /*6b40*/  @!UPT UIADD3 URZ, UPT, UPT, URZ, URZ, URZ ;  /* 0x000000fffffff290 */ /* 0x000fe2000fffe0ff */
[----:B------:R-:W-:Y:S05]  /*6b50*/  @!P0 BRA `(.L_x_124) ;  /* 0x0000000000408947 */ /* 0x000fea0003800000 */
        /* <DEDUP_REMOVED lines=16> */
.L_x_124:
[----:B------:R-:W-:Y:S05]  /*6c60*/  BSYNC.RECONVERGENT B6 ;  /* 0x0000000000067941 */ /* 0x000fea0003800200 */
.L_x_123:
[----:B------:R-:W-:Y:S01]  /*6c70*/  R2UR UR4, R89 ;  /* 0x00000000590472ca */ /* 0x000fe200000e0000 */
[----:B------:R-:W-:Y:S01]  /*6c80*/  UISETP.NE.U32.AND UP0, UPT, UR60, URZ, UPT ;  /* 0x000000ff3c00728c */ /* 0x000fe2000bf05070 */
[----:B------:R-:W-:Y:S02]  /*6c90*/  ISETP.NE.U32.AND P4, PT, R82, RZ, PT ;  /* 0x000000ff5200720c */ /* 0x000fe40003f85070 */
[----:B------:R-:W-:Y:S01]  /*6ca0*/  ISETP.NE.U32.AND P2, PT, RZ, UR56, PT ;  /* 0x00000038ff007c0c */ /* 0x000fe2000bf45070 */
[----:B------:R-:W-:Y:S01]  /*6cb0*/  UISETP.NE.AND.EX UP1, UPT, UR61, URZ, UPT, UP0 ;  /* 0x000000ff3d00728c */ /* 0x000fe2000bf25300 */
[----:B------:R-:W-:Y:S01]  /*6cc0*/  ISETP.NE.AND.EX P4, PT, R83, RZ, PT, P4 ;  /* 0x000000ff5300720c */ /* 0x000fe20003f85340 */
[----:B------:R-:W-:Y:S01]  /*6cd0*/  UPLOP3.LUT UP0, UPT, UPT, UPT, UPT, 0x40, 0x4 ;  /* 0x000000000004789c */ /* 0x000fe20003f0e870 */
[----:B------:R-:W-:Y:S05]  /*6ce0*/  ISETP.NE.AND.EX P2, PT, RZ, UR57, PT, P2 ;  /* 0x00000039ff007c0c */ /* 0x000fea000bf45320 */
[----:B------:R-:W-:Y:S06]  /*6cf0*/  UISETP.NE.AND UP2, UPT, UR4, URZ, UPT ;  /* 0x000000ff0400728c */ /* 0x000fec000bf45270 */
[----:B------:R-:W-:Y:S05]  /*6d00*/  PLOP3.LUT P1, PT, PT, PT, UP2, 0x80, 0x8 ;  /* 0x000000000008781c */ /* 0x000fea0003f2f028 */
[----:B------:R-:W-:Y:S06]  /*6d10*/  @UP2 UPLOP3.LUT UP0, UPT, UPT, UPT, UP1, 0x80, 0x8 ;  /* 0x000000000008289c */ /* 0x000fec0003f0f010 */
[----:B------:R-:W-:Y:S01]  /*6d20*/  PLOP3.LUT P0, PT, PT, PT, UP0, 0x80, 0x8 ;  /* 0x000000000008781c */ /* 0x000fe20003f0f008 */
[----:B------:R-:W-:Y:S01]  /*6d30*/  @!UPT UIADD3 URZ, UPT, UPT, URZ, URZ, URZ ;  /* 0x000000fffffff290 */ /* 0x000fe2000fffe0ff */
[----:B------:R-:W-:Y:S11]  /*6d40*/  BRA.U !UP1, `(.L_x_125) ;  /* 0x00000001093c7547 */ /* 0x000ff6000b800000 */
[----:B------:R-:W-:Y:S01]  /*6d50*/  UISETP.NE.U32.AND UP0, UPT, UR56, URZ, UPT ;  /* 0x000000ff3800728c */ /* 0x000fe2000bf05070 */
[----:B-1----:R-:W-:Y:S01]  /*6d60*/  HFMA2 R0, -RZ, RZ, 0, 5.9604644775390625e-08 ;  /* 0x00000001ff007431 */ /* 0x002fe200000001ff */
[----:B------:R-:W1:Y:S01]  /*6d70*/  LDCU.64 UR8, c[0x0][0x358] ;  /* 0x00006b00ff0877ac */ /* 0x000e620008000a00 */
[----:B------:R-:W-:Y:S01]  /*6d80*/  IMAD.MOV.U32 R86, RZ, RZ, 0x1 ;  /* 0x00000001ff567424 */ /* 0x000fe200078e00ff */
[----:B------:R-:W-:Y:S06]  /*6d90*/  UISETP.NE.AND.EX UP0, UPT, UR57, URZ, UPT, UP0 ;  /* 0x000000ff3900728c */ /* 0x000fec000bf05300 */
[----:B------:R-:W-:Y:S05]  /*6da0*/  PLOP3.LUT P3, PT, PT, PT, UP0, 0x80, 0x8 ;  /* 0x000000000008781c */ /* 0x000fea0003f6f008 */
[----:B------:R-:W2:Y:S01]  /*6db0*/  @UP0 LDCU.64 UR4, c[0x0][0x888] ;  /* 0x00011100ff0407ac */ /* 0x000ea20008000a00 */
[----:B------:R-:W-:Y:S07]  /*6dc0*/  @UP0 UIMAD UR6, UR36, UR60, URZ ;  /* 0x0000003c240602a4 */ /* 0x000fee000f8e02ff */
[----:B------:R-:W-:Y:S01]  /*6dd0*/  @!P3 PRMT R86, R0, 0x7610, R86 ;  /* 0x000076100056b816 */ /* 0x000fe20000000056 */
[----:B--2---:R-:W-:Y:S06]  /*6de0*/  @UP0 UIMAD.WIDE UR4, UR6, 0x4, UR4 ;  /* 0x00000004060408a5 */ /* 0x004fec000f8e0204 */
[----:B------:R-:W-:Y:S01]  /*6df0*/  IMAD.U32 R2, RZ, RZ, UR4 ;  /* 0x00000004ff027e24 */ /* 0x000fe2000f8e00ff */
[----:B------:R-:W-:Y:S04]  /*6e00*/  MOV R3, UR5 ;  /* 0x0000000500037c02 */ /* 0x000fe80008000f00 */
[----:B------:R-:W2:Y:S01]  /*6e10*/  @!UP0 LDCU UR4, c[0x0][0x880] ;  /* 0x00011000ff0487ac */ /* 0x000ea20008000800 */
[----:B-1---5:R3:W5:Y:S02]  /*6e20*/  @P3 LDG.E R41, desc[UR8][R2.64] ;  /* 0x0000000802293981 */ /* 0x022764000c1e1900 */
[----:B--23--:R-:W-:Y:S02]  /*6e30*/  @!P3 IMAD.U32 R41, RZ, RZ, UR4 ;  /* 0x00000004ff29be24 */ /* 0x00cfe4000f8e00ff */
.L_x_125:
[----:B------:R-:W-:Y:S05]  /*6e40*/  @!P4 BRA `(.L_x_126) ;  /* 0x000000000024c947 */ /* 0x000fea0003800000 */
[----:B------:R-:W-:Y:S01]  /*6e50*/  ISETP.NE.U32.AND P3, PT, R80, RZ, PT ;  /* 0x000000ff5000720c */ /* 0x000fe20003f65070 */
[----:B------:R-:W2:Y:S03]  /*6e60*/  LDCU.64 UR4, c[0x0][0x358] ;  /* 0x00006b00ff0477ac */ /* 0x000ea60008000a00 */
[----:B------:R-:W-:Y:S11]  /*6e70*/  ISETP.NE.AND.EX P3, PT, R81, RZ, PT, P3 ;  /* 0x000000ff5100720c */ /* 0x000ff60003f65330 */
[----:B------:R-:W-:Y:S02]  /*6e80*/  @!UPT UIADD3 URZ, UPT, UPT, URZ, URZ, URZ ;  /* 0x000000fffffff290 */ /* 0x000fe4000fffe0ff */
[----:B------:R-:W3:Y:S01]  /*6e90*/  @P3 LDC.64 R2, c[0x0][0x8a8] ;  /* 0x00022a00ff023b82 */ /* 0x000ee20000000a00 */
[----:B-1----:R-:W-:Y:S04]  /*6ea0*/  @P3 IMAD R0, R82, UR36, RZ ;  /* 0x0000002452003c24 */ /* 0x002fe8000f8e02ff */
[----:B---3--:R-:W-:Y:S05]  /*6eb0*/  @P3 IMAD.WIDE R2, R0, 0x4, R2 ;  /* 0x0000000400023825 */ /* 0x008fea00078e0202 */
[----:B--2--5:R2:W5:Y:S02]  /*6ec0*/  @P3 LDG.E R38, desc[UR4][R2.64] ;  /* 0x0000000402263981 */ /* 0x024564000c1e1900 */
[----:B--2---:R-:W3:Y:S02]  /*6ed0*/  @!P3 LDC R38, c[0x0][0x8a0] ;  /* 0x00022800ff26bb82 */ /* 0x004ee40000000800 */
.L_x_126:
[----:B-----5:R-:W-:Y:S01]  /*6ee0*/  FSETP.NEU.AND P4, PT, R41, RZ, PT ;  /* 0x000000ff2900720b */ /* 0x020fe20003f8d000 */
[----:B------:R-:W-:Y:S01]  /*6ef0*/  BSSY B1, `(.L_x_127) ;  /* 0x0000041000017945 */ /* 0x000fe20003800000 */
[----:B------:R-:W-:Y:S01]  /*6f00*/  SEL R7, RZ, 0xffffffff, P2 ;  /* 0xffffffffff077807 */ /* 0x000fe20001000000 */
[----:B------:R-:W-:Y:S01]  /*6f10*/  IMAD.MOV.U32 R71, RZ, RZ, 0x1 ;  /* 0x00000001ff477424 */ /* 0x000fe200078e00ff */
[----:B------:R-:W-:Y:S01]  /*6f20*/  LOP3.LUT P3, RZ, R86, 0xff, RZ, 0xc0, !PT ;  /* 0x000000ff56ff7812 */ /* 0x000fe2000786c0ff */
[C---:B------:R-:W-:Y:S01]  /*6f30*/  IMAD R39, R36.reuse, 0x40, R37 ;  /* 0x0000004024277824 */ /* 0x040fe200078e0225 */
[----:B-1----:R-:W-:Y:S02]  /*6f40*/  @P1 SEL R0, RZ, 0xffffffff, P4 ;  /* 0xffffffffff001807 */ /* 0x002fe40002000000 */
[----:B------:R-:W-:Y:S02]  /*6f50*/  CS2R R78, SRZ ;  /* 0x00000000004e7805 */ /* 0x000fe4000001ff00 */
[----:B------:R-:W-:Y:S02]  /*6f60*/  LEA R3, R93, UR44, 0x3 ;  /* 0x0000002c5d037c11 */ /* 0x000fe4000f8e18ff */
[----:B------:R-:W-:Y:S02]  /*6f70*/  CS2R R76, SRZ ;  /* 0x00000000004c7805 */ /* 0x000fe4000001ff00 */
[----:B------:R-:W-:Y:S02]  /*6f80*/  @P0 SEL R0, R7, R0, !P3 ;  /* 0x0000000007000207 */ /* 0x000fe40005800000 */
[----:B------:R-:W-:Y:S02]  /*6f90*/  CS2R R74, SRZ ;  /* 0x00000000004a7805 */ /* 0x000fe4000001ff00 */
[----:B------:R-:W-:Y:S02]  /*6fa0*/  LEA R90, R36, UR44, 0x3 ;  /* 0x0000002c245a7c11 */ /* 0x000fe4000f8e18ff */
[----:B------:R-:W-:Y:S02]  /*6fb0*/  CS2R R72, SRZ ;  /* 0x0000000000487805 */ /* 0x000fe4000001ff00 */
[----:B------:R-:W-:Y:S02]  /*6fc0*/  @P1 LOP3.LUT R0, R0, 0x1, RZ, 0xc0, !PT ;  /* 0x0000000100001812 */ /* 0x000fe400078ec0ff */
[----:B------:R-:W-:Y:S02]  /*6fd0*/  SHF.L.U32 R5, R95, 0x1f, RZ ;  /* 0x0000001f5f057819 */ /* 0x000fe400000006ff */
[----:B------:R-:W-:Y:S02]  /*6fe0*/  ISETP.NE.U32.OR P6, PT, R0, 0x1, !P1 ;  /* 0x000000010000780c */ /* 0x000fe40004fc5470 */
[----:B------:R-:W-:Y:S02]  /*6ff0*/  PLOP3.LUT P2, PT, PT, PT, UP1, 0x80, 0x8 ;  /* 0x000000000008781c */ /* 0x000fe40003f4f018 */
[----:B------:R-:W-:Y:S02]  /*7000*/  SEL R0, RZ, 0xffffffff, P4 ;  /* 0xffffffffff007807 */ /* 0x000fe40002000000 */
[----:B------:R-:W-:Y:S07]  /*7010*/  P2R R98, PR, RZ, 0x40 ;  /* 0x00000040ff627803 */ /* 0x000fee0000000000 */
[----:B------:R-:W-:Y:S02]  /*7020*/  @P6 SHF.L.U32 R2, R92, 0x1f, RZ ;  /* 0x0000001f5c026819 */ /* 0x000fe400000006ff */
[----:B------:R-:W-:Y:S02]  /*7030*/  @P2 SEL R0, R7, R0, !P3 ;  /* 0x0000000007002207 */ /* 0x000fe40005800000 */
[----:B------:R-:W1:Y:S02]  /*7040*/  @P6 SYNCS.PHASECHK.TRANS64.TRYWAIT P1, [R3+URZ+0x1a0], R2 ;  /* 0x0001a002030065a7 */ /* 0x000e6400080211ff */
[----:B------:R-:W-:Y:S04]  /*7050*/  LOP3.LUT R0, R0, 0x1, RZ, 0xc0, !PT ;  /* 0x0000000100007812 */ /* 0x000fe800078ec0ff */
[----:B------:R-:W-:Y:S04]  /*7060*/  ISETP.NE.U32.AND P5, PT, R0, 0x1, PT ;  /* 0x000000010000780c */ /* 0x000fe80003fa5070 */
[----:B------:R-:W-:Y:S01]  /*7070*/  P2R R99, PR, RZ, 0x20 ;  /* 0x00000020ff637803 */ /* 0x000fe20000000000 */
[----:B------:R2:W4:Y:S01]  /*7080*/  SYNCS.PHASECHK.TRANS64.TRYWAIT P0, [R90+URZ+0x1f0], R5 ;  /* 0x0001f0055a0075a7 */ /* 0x00052200080011ff */
[----:B-1----:R-:W-:Y:S01]  /*7090*/  @P6 SEL R71, RZ, 0x1, !P1 ;  /* 0x00000001ff476807 */ /* 0x002fe20004800000 */
[----:B--2---:R-:W-:Y:S06]  /*70a0*/  @!P6 BRA `(.L_x_128) ;  /* 0x000000000094e947 */ /* 0x004fec0003800000 */
[----:B------:R-:W-:Y:S01]  /*70b0*/  @P5 IMAD R4, R93, 0x1000, R84 ;  /* 0x000010005d045824 */ /* 0x000fe200078e0254 */
[----:B------:R-:W-:Y:S01]  /*70c0*/  LOP3.LUT P6, RZ, R85, 0x80, RZ, 0xc0, !PT ;  /* 0x0000008055ff7812 */ /* 0x000fe200078cc0ff */
[----:B------:R-:W-:Y:S01]  /*70d0*/  BSSY B0, `(.L_x_129) ;  /* 0x0000010000007945 */ /* 0x000fe20003800000 */
[----:B------:R-:W-:Y:S01]  /*70e0*/  ISETP.NE.AND P2, PT, R71, RZ, PT ;  /* 0x000000ff4700720c */ /* 0x000fe20003f45270 */
[----:B------:R-:W-:Y:S01]  /*70f0*/  @P5 VIADD R2, R4, UR44 ;  /* 0x0000002c04025c36 */ /* 0x000fe20008000000 */
[----:B------:R-:W-:Y:S02]  /*7100*/  PLOP3.LUT P1, PT, PT, PT, PT, 0x8, 0x80 ;  /* 0x000000000080781c */ /* 0x000fe40003f2e170 */
[----:B------:R-:W-:Y:S02]  /*7110*/  CS2R R74, SRZ ;  /* 0x00000000004a7805 */ /* 0x000fe4000001ff00 */
[----:B------:R-:W-:Y:S01]  /*7120*/  @P5 PLOP3.LUT P1, PT, P6, PT, PT, 0x80, 0x8 ;  /* 0x000000000008581c */ /* 0x000fe2000372f070 */
[C---:B------:R-:W-:Y:S01]  /*7130*/  @P5 VIADD R0, R2.reuse, 0x300 ;  /* 0x0000030002005836 */ /* 0x040fe20000000000 */
[----:B------:R-:W-:Y:S01]  /*7140*/  CS2R R72, SRZ ;  /* 0x0000000000487805 */ /* 0x000fe2000001ff00 */
[----:B------:R-:W-:Y:S01]  /*7150*/  @P5 VIADD R2, R2, 0x310 ;  /* 0x0000031002025836 */ /* 0x000fe20000000000 */
[----:B------:R-:W-:Y:S02]  /*7160*/  CS2R R78, SRZ ;  /* 0x00000000004e7805 */ /* 0x000fe4000001ff00 */
[----:B------:R-:W-:Y:S07]  /*7170*/  CS2R R76, SRZ ;  /* 0x00000000004c7805 */ /* 0x000fee000001ff00 */
[----:B------:R-:W-:Y:S01]  /*7180*/  @P1 VIADD R2, R0, 0xfffffff0 ;  /* 0xfffffff000021836 */ /* 0x000fe20000000000 */
[----:B------:R-:W-:Y:S06]  /*7190*/  @P2 BRA `(.L_x_130) ;  /* 0x00000000000c2947 */ /* 0x000fec0003800000 */
[----:B------:R-:W-:Y:S04]  /*71a0*/  SHF.L.U32 R0, R92, 0x1f, RZ ;  /* 0x0000001f5c007819 */ /* 0x000fe800000006ff */
[----:B------:R-:W1:Y:S02]  /*71b0*/  SYNCS.PHASECHK.TRANS64.TRYWAIT P1, [R3+URZ+0x1a0], R0 ;  /* 0x0001a000030075a7 */ /* 0x000e6400080211ff */
[----:B-1----:R-:W-:Y:S05]  /*71c0*/  @!P1 BRA `(.L_x_131) ;  /* 0x0000002c007c9947 */ /* 0x002fea0003800000 */
.L_x_130:
[----:B------:R-:W-:Y:S05]  /*71d0*/  BSYNC B0 ;  /* 0x0000000000007941 */ /* 0x000fea0003800000 */
.L_x_129:
[----:B------:R-:W-:Y:S01]  /*71e0*/  ISETP.NE.AND P1, PT, R99, RZ, PT ;  /* 0x000000ff6300720c */ /* 0x000fe20003f25270 */
[----:B-1----:R-:W-:Y:S02]  /*71f0*/  VIADD R3, R3, 0x1b0 ;  /* 0x000001b003037836 */ /* 0x002fe40000000000 */
[----:B------:R-:W-:Y:S02]  /*7200*/  IMAD.U32 R0, RZ, RZ, UR46 ;  /* 0x0000002eff007e24 */ /* 0x000fe4000f8e00ff */
[----:B------:R-:W-:Y:S03]  /*7210*/  VIADD R93, R93, 0x1 ;  /* 0x000000015d5d7836 */ /* 0x000fe60000000000 */
[----:B------:R-:W-:Y:S05]  /*7220*/  PRMT R0, R0, 0x654, R3 ;  /* 0x0000065400007816 */ /* 0x000fea0000000003 */
[----:B------:R1:W2:Y:S04]  /*7230*/  @P1 LDS.128 R72, [R4+UR44+0x300] ;  /* 0x0003002c04481984 */ /* 0x0002a80008000c00 */
[----:B------:R1:W1:Y:S01]  /*7240*/  @P1 LDS.128 R76, [R2] ;  /* 0x00000000024c1984 */ /* 0x0002620000000c00 */
[C---:B------:R-:W-:Y:S01]  /*7250*/  ISETP.NE.AND P1, PT, R93.reuse, 0x2, PT ;  /* 0x000000025d00780c */ /* 0x040fe20003f25270 */
[----:B------:R-:W-:Y:S01]  /*7260*/  @!PT LDS RZ, [RZ] ;  /* 0x00000000fffff984 */ /* 0x000fe20000000800 */
[----:B------:R-:W-:Y:S01]  /*7270*/  @!PT LDS RZ, [RZ] ;  /* 0x00000000fffff984 */ /* 0x000fe20000000800 */
[----:B------:R-:W-:Y:S01]  /*7280*/  @!PT LDS RZ, [RZ] ;  /* 0x00000000fffff984 */ /* 0x000fe20000000800 */
[----:B------:R-:W-:Y:S01]  /*7290*/  @!PT LDS RZ, [RZ] ;  /* 0x00000000fffff984 */ /* 0x000fe20000000800 */
[----:B------:R5:W-:Y:S06]  /*72a0*/  MEMBAR.ALL.CTA ;  /* 0x0000000000007992 */ /* 0x000bec0000008000 */
[----:B-----5:R-:W5:Y:S01]  /*72b0*/  FENCE.VIEW.ASYNC.S ;  /* 0x00000000000073c6 */ /* 0x020f620000000000 */
[----:B------:R-:W-:Y:S02]  /*72c0*/  SEL R3, RZ, 0x1, P1 ;  /* 0x00000001ff037807 */ /* 0x000fe40000800000 */
[----:B------:R-:W-:Y:S02]  /*72d0*/  SEL R93, R93, RZ, P1 ;  /* 0x000000ff5d5d7207 */ /* 0x000fe40000800000 */
[----:B------:R-:W-:Y:S01]  /*72e0*/  LOP3.LUT R92, R92, R3, RZ, 0x3c, !PT ;  /* 0x000000035c5c7212 */ /* 0x000fe200078e3cff */
[----:B-----5:R1:W-:Y:S06]  /*72f0*/  SYNCS.ARRIVE.TRANS64.RED.A1T0 RZ, [R0+URZ], RZ ;  /* 0x000000ff00ff79a7 */ /* 0x0203ec00081004ff */
.L_x_128:
[----:B------:R-:W-:Y:S05]  /*7300*/  BSYNC B1 ;  /* 0x0000000000017941 */ /* 0x000fea0003800000 */
.L_x_127:
[----:B-1----:R-:W-:Y:S04]  /*7310*/  SHF.R.U32.HI R0, RZ, 0x15, R39 ;  /* 0x00000015ff007819 */ /* 0x002fe80000011627 */
[----:B------:R-:W-:Y:S01]  /*7320*/  LOP3.LUT P1, RZ, R0, 0x3, R87, 0x48, !PT ;  /* 0x0000000300ff7812 */ /* 0x000fe20007824857 */
[----:B------:R-:W-:Y:S01]  /*7330*/  @!UPT UIADD3 URZ, UPT, UPT, URZ, URZ, URZ ;  /* 0x000000fffffff290 */ /* 0x000fe2000fffe0ff */
[----:B----4-:R-:W-:Y:S11]  /*7340*/  @P0 BRA `(.L_x_132) ;  /* 0x0000000000080947 */ /* 0x010ff60003800000 */
[----:B------:R-:W1:Y:S02]  /*7350*/  SYNCS.PHASECHK.TRANS64.TRYWAIT P0, [R90+URZ+0x1f0], R5 ;  /* 0x0001f0055a0075a7 */ /* 0x000e6400080011ff */
[----:B-1----:R-:W-:Y:S05]  /*7360*/  @!P0 BRA `(.L_x_133) ;  /* 0x0000002c00288947 */ /* 0x002fea0003800000 */
.L_x_132:
[----:B------:R-:W-:Y:S05]  /*7370*/  @!P1 BRA `(.L_x_134) ;  /* 0x0000000000409947 */ /* 0x000fea0003800000 */
[----:B------:R-:W1:Y:S01]  /*7380*/  LDCU.64 UR8, c[0x4][0x70] ;  /* 0x01000e00ff0877ac */ /* 0x000e620008000a00 */
[----:B------:R-:W-:Y:S01]  /*7390*/  MOV R3, 0x0 ;  /* 0x0000000000037802 */ /* 0x000fe20000000f00 */
[----:B------:R-:W-:Y:S02]  /*73a0*/  HFMA2 R12, -RZ, RZ, 0, 5.9604644775390625e-08 ;  /* 0x00000001ff0c7431 */ /* 0x000fe400000001ff */
[----:B------:R-:W-:Y:S02]  /*73b0*/  IMAD.MOV.U32 R8, RZ, RZ, 0x192 ;  /* 0x00000192ff087424 */ /* 0x000fe400078e00ff */
[----:B------:R-:W-:Y:S01]  /*73c0*/  IMAD.MOV.U32 R13, RZ, RZ, RZ ;  /* 0x000000ffff0d7224 */ /* 0x000fe200078e00ff */
[----:B------:R-:W4:Y:S01]  /*73d0*/  LDCU.64 UR6, c[0x4][0x78] ;  /* 0x01000f00ff0677ac */ /* 0x000f220008000a00 */
[----:B------:R-:W2:Y:S01]  /*73e0*/  LDC.64 R2, c[0x4][R3] ;  /* 0x0100000003027b82 */ /* 0x000ea20000000a00 */
[----:B------:R-:W5:Y:S01]  /*73f0*/  LDCU.64 UR4, c[0x4][0x10] ;  /* 0x01000200ff0477ac */ /* 0x000f620008000a00 */
[----:B-1----:R-:W-:Y:S01]  /*7400*/  MOV R5, UR9 ;  /* 0x0000000900057c02 */ /* 0x002fe20008000f00 */
[----:B------:R-:W-:Y:S01]  /*7410*/  IMAD.U32 R4, RZ, RZ, UR8 ;  /* 0x00000008ff047e24 */ /* 0x000fe2000f8e00ff */
[----:B----4-:R-:W-:Y:S01]  /*7420*/  MOV R7, UR7 ;  /* 0x0000000700077c02 */ /* 0x010fe20008000f00 */
[----:B------:R-:W-:Y:S01]  /*7430*/  IMAD.U32 R6, RZ, RZ, UR6 ;  /* 0x00000006ff067e24 */ /* 0x000fe2000f8e00ff */
[----:B-----5:R-:W-:Y:S01]  /*7440*/  MOV R11, UR5 ;  /* 0x00000005000b7c02 */ /* 0x020fe20008000f00 */
[----:B------:R-:W-:Y:S02]  /*7450*/  IMAD.U32 R10, RZ, RZ, UR4 ;  /* 0x00000004ff0a7e24 */ /* 0x000fe4000f8e00ff */
[----:B------:R-:W-:Y:S07]  /*7460*/  LEPC R20, `(.L_x_134) ;  /* 0x000000001014794e */ /* 0x000fee0000000000 */
[----:B--23--:R-:W-:Y:S05]  /*7470*/  CALL.ABS.NOINC R2 ;  /* 0x0000000002007343 */ /* 0x00cfea0003c00000 */
.L_x_134:
[-C--:B--2---:R-:W-:Y:S01]  /*7480*/  F2FP.F16.E5M2.UNPACK_B R42, R72.reuse ;  /* 0x00000048ff2a723e */ /* 0x084fe200020004ff */
[----:B------:R-:W-:Y:S05]  /*7490*/  WARPSYNC.ALL ;  /* 0x0000000000007948 */ /* 0x000fea0003800000 */
[----:B------:R-:W-:Y:S01]  /*74a0*/  R2UR UR4, R39 ;  /* 0x00000000270472ca */ /* 0x000fe200000e0000 */
[--C-:B------:R-:W-:Y:S01]  /*74b0*/  HADD2.F32 R40, -RZ, R42.reuse.H0_H0 ;  /* 0x2000002aff287230 */ /* 0x100fe20000004100 */
[----:B------:R-:W-:Y:S01]  /*74c0*/  F2FP.F16.E5M2.UNPACK_B R43, R72.H1 ;  /* 0x00000048ff2b723e */ /* 0x000fe200030004ff */
[----:B------:R-:W-:Y:S01]  /*74d0*/  HADD2.F32 R42, -RZ, R42.H1_H1 ;  /* 0x3000002aff2a7230 */ /* 0x000fe20000004100 */
[-C--:B------:R-:W-:Y:S01]  /*74e0*/  F2FP.F16.E5M2.UNPACK_B R45, R73.reuse ;  /* 0x00000049ff2d723e */ /* 0x080fe200020004ff */
[----:B------:R-:W-:Y:S01]  /*74f0*/  BSSY.RECONVERGENT B0, `(.L_x_135) ;  /* 0x000009f000007945 */ /* 0x000fe20003800200 */
[----:B------:R-:W-:Y:S01]  /*7500*/  F2FP.F16.E5M2.UNPACK_B R47, R73.H1 ;  /* 0x00000049ff2f723e */ /* 0x000fe200030004ff */
[--C-:B------:R-:W-:Y:S01]  /*7510*/  HADD2.F32 R44, -RZ, R43.reuse.H0_H0 ;  /* 0x2000002bff2c7230 */ /* 0x100fe20000004100 */
[-C--:B------:R-:W-:Y:S01]  /*7520*/  F2FP.F16.E5M2.UNPACK_B R49, R74.reuse ;  /* 0x0000004aff31723e */ /* 0x080fe200020004ff */
[----:B------:R-:W-:Y:S01]  /*7530*/  HADD2.F32 R46, -RZ, R43.H1_H1 ;  /* 0x3000002bff2e7230 */ /* 0x000fe20000004100 */
[----:B------:R-:W-:Y:S01]  /*7540*/  F2FP.F16.E5M2.UNPACK_B R51, R74.H1 ;  /* 0x0000004aff33723e */ /* 0x000fe200030004ff */
[--C-:B------:R-:W-:Y:S01]  /*7550*/  HADD2.F32 R43, -RZ, R45.reuse.H0_H0 ;  /* 0x2000002dff2b7230 */ /* 0x100fe20000004100 */
[-C--:B------:R-:W-:Y:S01]  /*7560*/  F2FP.F16.E5M2.UNPACK_B R53, R75.reuse ;  /* 0x0000004bff35723e */ /* 0x080fe200020004ff */
[----:B-1----:R-:W3:Y:S01]  /*7570*/  LDTM.x32 R4, tmem[UR4] ;  /* 0x00000004000479ee */ /* 0x002ee200082c0000 */
[----:B------:R-:W-:Y:S01]  /*7580*/  F2FP.F16.E5M2.UNPACK_B R55, R75.H1 ;  /* 0x0000004bff37723e */ /* 0x000fe200030004ff */
[----:B------:R-:W-:Y:S01]  /*7590*/  HADD2.F32 R48, -RZ, R45.H1_H1 ;  /* 0x3000002dff307230 */ /* 0x000fe20000004100 */
[-C--:B------:R-:W-:Y:S01]  /*75a0*/  F2FP.F16.E5M2.UNPACK_B R57, R76.reuse ;  /* 0x0000004cff39723e */ /* 0x080fe200020004ff */
[----:B------:R-:W-:Y:S01]  /*75b0*/  HADD2.F32 R52, -RZ, R49.H1_H1 ;  /* 0x30000031ff347230 */ /* 0x000fe20000004100 */
[----:B------:R-:W-:Y:S01]  /*75c0*/  IADD3 R109, PT, PT, R84, UR44, RZ ;  /* 0x0000002c546d7c10 */ /* 0x000fe2000fffe0ff */
[----:B------:R-:W-:Y:S01]  /*75d0*/  HADD2.F32 R56, -RZ, R53.H1_H1 ;  /* 0x30000035ff387230 */ /* 0x000fe20000004100 */
[----:B------:R-:W-:Y:S01]  /*75e0*/  ISETP.NE.AND P6, PT, R98, RZ, PT ;  /* 0x000000ff6200720c */ /* 0x000fe20003fc5270 */
[----:B------:R-:W-:Y:S01]  /*75f0*/  HADD2.F32 R60, -RZ, R57.H1_H1 ;  /* 0x30000039ff3c7230 */ /* 0x000fe20000004100 */
[----:B------:R-:W-:Y:S01]  /*7600*/  MOV R98, 0x10 ;  /* 0x0000001000627802 */ /* 0x000fe20000000f00 */
[--C-:B------:R-:W-:Y:S01]  /*7610*/  HADD2.F32 R45, -RZ, R47.reuse.H0_H0 ;  /* 0x2000002fff2d7230 */ /* 0x100fe20000004100 */
[----:B------:R-:W-:Y:S01]  /*7620*/  LOP3.LUT P5, RZ, R85, 0x80, RZ, 0xc0, !PT ;  /* 0x0000008055ff7812 */ /* 0x000fe200078ac0ff */
[----:B------:R-:W-:Y:S01]  /*7630*/  HADD2.F32 R50, -RZ, R47.H1_H1 ;  /* 0x3000002fff327230 */ /* 0x000fe20000004100 */
[----:B------:R-:W-:Y:S01]  /*7640*/  F2FP.F16.E5M2.UNPACK_B R59, R76.H1 ;  /* 0x0000004cff3b723e */ /* 0x000fe200030004ff */
[----:B------:R-:W-:Y:S01]  /*7650*/  HADD2.F32 R47, -RZ, R49.H0_H0 ;  /* 0x20000031ff2f7230 */ /* 0x000fe20000004100 */
[----:B------:R-:W-:Y:S01]  /*7660*/  SEL R108, R98, 0xfffffff0, !P5 ;  /* 0xfffffff0626c7807 */ /* 0x000fe20006800000 */
[--C-:B------:R-:W-:Y:S01]  /*7670*/  HADD2.F32 R49, -RZ, R51.reuse.H0_H0 ;  /* 0x20000033ff317230 */ /* 0x100fe20000004100 */
[-C--:B------:R-:W-:Y:S01]  /*7680*/  F2FP.F16.E5M2.UNPACK_B R61, R77.reuse ;  /* 0x0000004dff3d723e */ /* 0x080fe200020004ff */
[----:B------:R-:W-:Y:S01]  /*7690*/  HADD2.F32 R54, -RZ, R51.H1_H1 ;  /* 0x30000033ff367230 */ /* 0x000fe20000004100 */
[----:B------:R-:W-:Y:S01]  /*76a0*/  IADD3 R98, PT, PT, R109, R108, RZ ;  /* 0x0000006c6d627210 */ /* 0x000fe20007ffe0ff */
[----:B------:R-:W-:Y:S01]  /*76b0*/  HADD2.F32 R51, -RZ, R53.H0_H0 ;  /* 0x20000035ff337230 */ /* 0x000fe20000004100 */
[----:B------:R-:W-:Y:S01]  /*76c0*/  F2FP.F16.E5M2.UNPACK_B R63, R77.H1 ;  /* 0x0000004dff3f723e */ /* 0x000fe200030004ff */
[----:B------:R-:W-:Y:S01]  /*76d0*/  HADD2.F32 R64, -RZ, R61.H1_H1 ;  /* 0x3000003dff407230 */ /* 0x000fe20000004100 */
[----:B------:R-:W-:Y:S01]  /*76e0*/  F2FP.F16.E5M2.UNPACK_B R65, R78 ;  /* 0x0000004eff41723e */ /* 0x000fe200020004ff */
[C---:B---3--:R-:W-:Y:S01]  /*76f0*/  FMUL R0, R38.reuse, R4 ;  /* 0x0000000426007220 */ /* 0x048fe20000400000 */
[C---:B------:R-:W-:Y:S01]  /*7700*/  FMUL R2, R38.reuse, R5 ;  /* 0x0000000526027220 */ /* 0x040fe20000400000 */
[C---:B------:R-:W-:Y:S01]  /*7710*/  FMUL R4, R38.reuse, R8 ;  /* 0x0000000826047220 */ /* 0x040fe20000400000 */
[C---:B------:R-:W-:Y:S01]  /*7720*/  FMUL R5, R38.reuse, R9 ;  /* 0x0000000926057220 */ /* 0x040fe20000400000 */
[C---:B------:R-:W-:Y:S01]  /*7730*/  FFMA R0, R41.reuse, R40, R0 ;  /* 0x0000002829007223 */ /* 0x040fe20000000000 */
[C---:B------:R-:W-:Y:S01]  /*7740*/  FFMA R2, R41.reuse, R42, R2 ;  /* 0x0000002a29027223 */ /* 0x040fe20000000002 */
[C---:B------:R-:W-:Y:S01]  /*7750*/  FMUL R8, R38.reuse, R12 ;  /* 0x0000000c26087220 */ /* 0x040fe20000400000 */
[C---:B------:R-:W-:Y:S01]  /*7760*/  FMUL R9, R38.reuse, R13 ;  /* 0x0000000d26097220 */ /* 0x040fe20000400000 */
[C---:B------:R-:W-:Y:S01]  /*7770*/  FMUL R12, R38.reuse, R16 ;  /* 0x00000010260c7220 */ /* 0x040fe20000400000 */
[C---:B------:R-:W-:Y:S01]  /*7780*/  FMUL R13, R38.reuse, R17 ;  /* 0x00000011260d7220 */ /* 0x040fe20000400000 */
[C---:B------:R-:W-:Y:S01]  /*7790*/  FMUL R16, R38.reuse, R20 ;  /* 0x0000001426107220 */ /* 0x040fe20000400000 */
[C---:B------:R-:W-:Y:S01]  /*77a0*/  FMUL R17, R38.reuse, R21 ;  /* 0x0000001526117220 */ /* 0x040fe20000400000 */
[C---:B------:R-:W-:Y:S01]  /*77b0*/  FMUL R20, R38.reuse, R24 ;  /* 0x0000001826147220 */ /* 0x040fe20000400000 */
[C---:B------:R-:W-:Y:S01]  /*77c0*/  FMUL R21, R38.reuse, R25 ;  /* 0x0000001926157220 */ /* 0x040fe20000400000 */
[----:B------:R-:W-:Y:S02]  /*77d0*/  HADD2.F32 R68, -RZ, R65.H1_H1 ;  /* 0x30000041ff447230 */ /* 0x000fe40000004100 */
[C---:B------:R-:W-:Y:S01]  /*77e0*/  FMUL R24, R38.reuse, R28 ;  /* 0x0000001c26187220 */ /* 0x040fe20000400000 */
[C---:B------:R-:W-:Y:S01]  /*77f0*/  FMUL R25, R38.reuse, R29 ;  /* 0x0000001d26197220 */ /* 0x040fe20000400000 */
[C---:B------:R-:W-:Y:S01]  /*7800*/  FMUL R28, R38.reuse, R32 ;  /* 0x00000020261c7220 */ /* 0x040fe20000400000 */
[C---:B------:R-:W-:Y:S01]  /*7810*/  FMUL R29, R38.reuse, R33 ;  /* 0x00000021261d7220 */ /* 0x040fe20000400000 */
[C---:B------:R-:W-:Y:S01]  /*7820*/  FMUL R3, R38.reuse, R6 ;  /* 0x0000000626037220 */ /* 0x040fe20000400000 */
[C---:B------:R-:W-:Y:S01]  /*7830*/  FMUL R7, R38.reuse, R7 ;  /* 0x0000000726077220 */ /* 0x040fe20000400000 */
[C---:B------:R-:W-:Y:S01]  /*7840*/  FMUL R6, R38.reuse, R10 ;  /* 0x0000000a26067220 */ /* 0x040fe20000400000 */
[----:B------:R-:W-:Y:S01]  /*7850*/  F2FP.F16.E5M2.UNPACK_B R67, R78.H1 ;  /* 0x0000004eff43723e */ /* 0x000fe200030004ff */
[C---:B------:R-:W-:Y:S01]  /*7860*/  FFMA R3, R41.reuse, R44, R3 ;  /* 0x0000002c29037223 */ /* 0x040fe20000000003 */
[C---:B------:R-:W-:Y:S01]  /*7870*/  FFMA R7, R41.reuse, R46, R7 ;  /* 0x0000002e29077223 */ /* 0x040fe20000000007 */
[----:B------:R-:W-:Y:S01]  /*7880*/  F2FP.F16.E5M2.UNPACK_B R40, R79 ;  /* 0x0000004fff28723e */ /* 0x000fe200020004ff */
[C---:B------:R-:W-:Y:S01]  /*7890*/  FFMA R4, R41.reuse, R43, R4 ;  /* 0x0000002b29047223 */ /* 0x040fe20000000004 */
[C---:B------:R-:W-:Y:S01]  /*78a0*/  FFMA R5, R41.reuse, R48, R5 ;  /* 0x0000003029057223 */ /* 0x040fe20000000005 */
[----:B------:R-:W-:Y:S01]  /*78b0*/  F2FP.F16.E5M2.UNPACK_B R42, R79.H1 ;  /* 0x0000004fff2a723e */ /* 0x000fe200030004ff */
[----:B------:R-:W-:Y:S01]  /*78c0*/  FFMA R6, R41, R45, R6 ;  /* 0x0000002d29067223 */ /* 0x000fe20000000006 */
[----:B------:R-:W-:Y:S01]  /*78d0*/  F2FP.SATFINITE.E5M2.F32.PACK_AB_MERGE_C R101, R7, R3, RZ ;  /* 0x000000030765723e */ /* 0x000fe200048060ff */
[C---:B------:R-:W-:Y:S01]  /*78e0*/  FMUL R11, R38.reuse, R11 ;  /* 0x0000000b260b7220 */ /* 0x040fe20000400000 */
[C---:B------:R-:W-:Y:S01]  /*78f0*/  FMUL R10, R38.reuse, R14 ;  /* 0x0000000e260a7220 */ /* 0x040fe20000400000 */
[----:B------:R-:W-:Y:S01]  /*7900*/  FMUL R15, R38, R15 ;  /* 0x0000000f260f7220 */ /* 0x000fe20000400000 */
[----:B------:R-:W-:Y:S01]  /*7910*/  F2FP.SATFINITE.E5M2.F32.PACK_AB_MERGE_C R100, R2, R0, R101 ;  /* 0x000000000264723e */ /* 0x000fe20004806065 */
[C---:B------:R-:W-:Y:S01]  /*7920*/  FFMA R11, R41.reuse, R50, R11 ;  /* 0x00000032290b7223 */ /* 0x040fe2000000000b */
[----:B------:R-:W-:Y:S01]  /*7930*/  FFMA R8, R41, R47, R8 ;  /* 0x0000002f29087223 */ /* 0x000fe20000000008 */
[----:B------:R-:W-:Y:S01]  /*7940*/  ISETP.NE.AND P0, PT, R97, RZ, PT ;  /* 0x000000ff6100720c */ /* 0x000fe20003f05270 */
[----:B------:R-:W-:Y:S01]  /*7950*/  FFMA R9, R41, R52, R9 ;  /* 0x0000003429097223 */ /* 0x000fe20000000009 */
[--C-:B------:R-:W-:Y:S01]  /*7960*/  HADD2.F32 R53, -RZ, R55.reuse.H0_H0 ;  /* 0x20000037ff357230 */ /* 0x100fe20000004100 */
[----:B------:R-:W-:Y:S01]  /*7970*/  F2FP.SATFINITE.E5M2.F32.PACK_AB_MERGE_C R101, R11, R6, RZ ;  /* 0x000000060b65723e */ /* 0x000fe200048060ff */
[C---:B------:R-:W-:Y:S01]  /*7980*/  FFMA R10, R41.reuse, R49, R10 ;  /* 0x00000031290a7223 */ /* 0x040fe2000000000a */
[C---:B------:R-:W-:Y:S01]  /*7990*/  FFMA R15, R41.reuse, R54, R15 ;  /* 0x00000036290f7223 */ /* 0x040fe2000000000f */
[----:B------:R-:W-:Y:S01]  /*79a0*/  FFMA R12, R41, R51, R12 ;  /* 0x00000033290c7223 */ /* 0x000fe2000000000c */
[----:B------:R-:W-:Y:S01]  /*79b0*/  F2FP.SATFINITE.E5M2.F32.PACK_AB_MERGE_C R101, R5, R4, R101 ;  /* 0x000000040565723e */ /* 0x000fe20004806065 */
[----:B------:R-:W-:Y:S01]  /*79c0*/  FFMA R13, R41, R56, R13 ;  /* 0x00000038290d7223 */ /* 0x000fe2000000000d */
[----:B------:R-:W-:Y:S01]  /*79d0*/  HADD2.F32 R58, -RZ, R55.H1_H1 ;  /* 0x30000037ff3a7230 */ /* 0x000fe20000004100 */
[----:B------:R-:W-:Y:S01]  /*79e0*/  F2FP.SATFINITE.E5M2.F32.PACK_AB_MERGE_C R102, R15, R10, RZ ;  /* 0x0000000a0f66723e */ /* 0x000fe200048060ff */
[----:B------:R-:W-:Y:S02]  /*79f0*/  HADD2.F32 R55, -RZ, R57.H0_H0 ;  /* 0x20000039ff377230 */ /* 0x000fe40000004100 */
[C---:B------:R-:W-:Y:S01]  /*7a00*/  FMUL R14, R38.reuse, R18 ;  /* 0x00000012260e7220 */ /* 0x040fe20000400000 */
[C---:B------:R-:W-:Y:S01]  /*7a10*/  FMUL R19, R38.reuse, R19 ;  /* 0x0000001326137220 */ /* 0x040fe20000400000 */
[--C-:B------:R-:W-:Y:S02]  /*7a20*/  HADD2.F32 R57, -RZ, R59.reuse.H0_H0 ;  /* 0x2000003bff397230 */ /* 0x100fe40000004100 */
[C---:B------:R-:W-:Y:S01]  /*7a30*/  FMUL R18, R38.reuse, R22 ;  /* 0x0000001626127220 */ /* 0x040fe20000400000 */
[C---:B------:R-:W-:Y:S01]  /*7a40*/  FFMA R14, R41.reuse, R53, R14 ;  /* 0x00000035290e7223 */ /* 0x040fe2000000000e */
[----:B------:R-:W-:Y:S02]  /*7a50*/  HADD2.F32 R62, -RZ, R59.H1_H1 ;  /* 0x3000003bff3e7230 */ /* 0x000fe40000004100 */
[C---:B------:R-:W-:Y:S01]  /*7a60*/  FFMA R19, R41.reuse, R58, R19 ;  /* 0x0000003a29137223 */ /* 0x040fe20000000013 */
[----:B------:R-:W-:Y:S02]  /*7a70*/  HADD2.F32 R59, -RZ, R61.H0_H0 ;  /* 0x2000003dff3b7230 */ /* 0x000fe40000004100 */
[C---:B------:R-:W-:Y:S01]  /*7a80*/  FMUL R23, R38.reuse, R23 ;  /* 0x0000001726177220 */ /* 0x040fe20000400000 */
[C---:B------:R-:W-:Y:S01]  /*7a90*/  FFMA R16, R41.reuse, R55, R16 ;  /* 0x0000003729107223 */ /* 0x040fe20000000010 */
[C---:B------:R-:W-:Y:S01]  /*7aa0*/  FFMA R17, R41.reuse, R60, R17 ;  /* 0x0000003c29117223 */ /* 0x040fe20000000011 */
[--C-:B------:R-:W-:Y:S02]  /*7ab0*/  HADD2.F32 R61, -RZ, R63.reuse.H0_H0 ;  /* 0x2000003fff3d7230 */ /* 0x100fe40000004100 */
[C---:B------:R-:W-:Y:S01]  /*7ac0*/  FFMA R18, R41.reuse, R57, R18 ;  /* 0x0000003929127223 */ /* 0x040fe20000000012 */
[----:B------:R-:W-:Y:S02]  /*7ad0*/  HADD2.F32 R66, -RZ, R63.H1_H1 ;  /* 0x3000003fff427230 */ /* 0x000fe40000004100 */
[C---:B------:R-:W-:Y:S01]  /*7ae0*/  FMUL R22, R38.reuse, R26 ;  /* 0x0000001a26167220 */ /* 0x040fe20000400000 */
[----:B------:R-:W-:Y:S02]  /*7af0*/  HADD2.F32 R63, -RZ, R65.H0_H0 ;  /* 0x20000041ff3f7230 */ /* 0x000fe40000004100 */
[C---:B------:R-:W-:Y:S01]  /*7b00*/  FFMA R23, R41.reuse, R62, R23 ;  /* 0x0000003e29177223 */ /* 0x040fe20000000017 */
[C---:B------:R-:W-:Y:S01]  /*7b10*/  FMUL R27, R38.reuse, R27 ;  /* 0x0000001b261b7220 */ /* 0x040fe20000400000 */
[C---:B------:R-:W-:Y:S01]  /*7b20*/  FFMA R20, R41.reuse, R59, R20 ;  /* 0x0000003b29147223 */ /* 0x040fe20000000014 */
[C---:B------:R-:W-:Y:S01]  /*7b30*/  FFMA R21, R41.reuse, R64, R21 ;  /* 0x0000004029157223 */ /* 0x040fe20000000015 */
[--C-:B------:R-:W-:Y:S02]  /*7b40*/  HADD2.F32 R65, -RZ, R67.reuse.H0_H0 ;  /* 0x20000043ff417230 */ /* 0x100fe40000004100 */
[C---:B------:R-:W-:Y:S01]  /*7b50*/  FFMA R22, R41.reuse, R61, R22 ;  /* 0x0000003d29167223 */ /* 0x040fe20000000016 */
[----:B------:R-:W-:Y:S02]  /*7b60*/  HADD2.F32 R70, -RZ, R67.H1_H1 ;  /* 0x30000043ff467230 */ /* 0x000fe40000004100 */
[C---:B------:R-:W-:Y:S01]  /*7b70*/  FMUL R26, R38.reuse, R30 ;  /* 0x0000001e261a7220 */ /* 0x040fe20000400000 */
[--C-:B------:R-:W-:Y:S02]  /*7b80*/  HADD2.F32 R67, -RZ, R40.reuse.H0_H0 ;  /* 0x20000028ff437230 */ /* 0x100fe40000004100 */
[C---:B------:R-:W-:Y:S01]  /*7b90*/  FFMA R27, R41.reuse, R66, R27 ;  /* 0x00000042291b7223 */ /* 0x040fe2000000001b */
[C---:B------:R-:W-:Y:S01]  /*7ba0*/  FMUL R31, R38.reuse, R31 ;  /* 0x0000001f261f7220 */ /* 0x040fe20000400000 */
[C---:B------:R-:W-:Y:S01]  /*7bb0*/  FFMA R24, R41.reuse, R63, R24 ;  /* 0x0000003f29187223 */ /* 0x040fe20000000018 */
[----:B------:R-:W-:Y:S02]  /*7bc0*/  HADD2.F32 R40, -RZ, R40.H1_H1 ;  /* 0x30000028ff287230 */ /* 0x000fe40000004100 */
[C---:B------:R-:W-:Y:S01]  /*7bd0*/  FFMA R25, R41.reuse, R68, R25 ;  /* 0x0000004429197223 */ /* 0x040fe20000000019 */
[--C-:B------:R-:W-:Y:S02]  /*7be0*/  HADD2.F32 R69, -RZ, R42.reuse.H0_H0 ;  /* 0x2000002aff457230 */ /* 0x100fe40000004100 */
[C---:B------:R-:W-:Y:S01]  /*7bf0*/  FFMA R26, R41.reuse, R65, R26 ;  /* 0x00000041291a7223 */ /* 0x040fe2000000001a */
[----:B------:R-:W-:Y:S02]  /*7c00*/  HADD2.F32 R42, -RZ, R42.H1_H1 ;  /* 0x3000002aff2a7230 */ /* 0x000fe40000004100 */
[C---:B------:R-:W-:Y:S01]  /*7c10*/  FMUL R30, R38.reuse, R34 ;  /* 0x00000022261e7220 */ /* 0x040fe20000400000 */
[----:B------:R-:W-:Y:S01]  /*7c20*/  FFMA R31, R41, R70, R31 ;  /* 0x00000046291f7223 */ /* 0x000fe2000000001f */
[----:B------:R-:W-:Y:S01]  /*7c30*/  FMUL R35, R38, R35 ;  /* 0x0000002326237220 */ /* 0x000fe20000400000 */
[----:B------:R-:W-:Y:S01]  /*7c40*/  F2FP.SATFINITE.E5M2.F32.PACK_AB_MERGE_C R103, R19, R14, RZ ;  /* 0x0000000e1367723e */ /* 0x000fe200048060ff */
[C---:B------:R-:W-:Y:S01]  /*7c50*/  FFMA R28, R41.reuse, R67, R28 ;  /* 0x00000043291c7223 */ /* 0x040fe2000000001c */
[C---:B------:R-:W-:Y:S01]  /*7c60*/  FFMA R29, R41.reuse, R40, R29 ;  /* 0x00000028291d7223 */ /* 0x040fe2000000001d */
[C---:B------:R-:W-:Y:S01]  /*7c70*/  FFMA R30, R41.reuse, R69, R30 ;  /* 0x00000045291e7223 */ /* 0x040fe2000000001e */
[----:B------:R-:W-:Y:S01]  /*7c80*/  FFMA R35, R41, R42, R35 ;  /* 0x0000002a29237223 */ /* 0x000fe20000000023 */
[----:B------:R-:W-:Y:S02]  /*7c90*/  F2FP.SATFINITE.E5M2.F32.PACK_AB_MERGE_C R102, R9, R8, R102 ;  /* 0x000000080966723e */ /* 0x000fe40004806066 */
[----:B------:R-:W-:Y:S02]  /*7ca0*/  F2FP.SATFINITE.E5M2.F32.PACK_AB_MERGE_C R103, R13, R12, R103 ;  /* 0x0000000c0d67723e */ /* 0x000fe40004806067 */
[----:B------:R-:W-:Y:S02]  /*7cb0*/  F2FP.SATFINITE.E5M2.F32.PACK_AB_MERGE_C R104, R23, R18, RZ ;  /* 0x000000121768723e */ /* 0x000fe400048060ff */
[----:B------:R-:W-:Y:S01]  /*7cc0*/  F2FP.SATFINITE.E5M2.F32.PACK_AB_MERGE_C R105, R27, R22, RZ ;  /* 0x000000161b69723e */ /* 0x000fe200048060ff */
[----:B------:R1:W-:Y:S01]  /*7cd0*/  STS.128 [R84+UR44+0x2300], R100 ;  /* 0x0023006454007988 */ /* 0x0003e20008000c2c */
[----:B------:R-:W-:Y:S02]  /*7ce0*/  F2FP.SATFINITE.E5M2.F32.PACK_AB_MERGE_C R110, R31, R26, RZ ;  /* 0x0000001a1f6e723e */ /* 0x000fe400048060ff */
[----:B------:R-:W-:Y:S02]  /*7cf0*/  F2FP.SATFINITE.E5M2.F32.PACK_AB_MERGE_C R111, R35, R30, RZ ;  /* 0x0000001e236f723e */ /* 0x000fe400048060ff */
[----:B------:R-:W-:Y:S02]  /*7d00*/  F2FP.SATFINITE.E5M2.F32.PACK_AB_MERGE_C R104, R17, R16, R104 ;  /* 0x000000101168723e */ /* 0x000fe40004806068 */
[----:B------:R-:W-:Y:S02]  /*7d10*/  F2FP.SATFINITE.E5M2.F32.PACK_AB_MERGE_C R105, R21, R20, R105 ;  /* 0x000000141569723e */ /* 0x000fe40004806069 */
[----:B------:R-:W-:Y:S02]  /*7d20*/  F2FP.SATFINITE.E5M2.F32.PACK_AB_MERGE_C R106, R25, R24, R110 ;  /* 0x00000018196a723e */ /* 0x000fe4000480606e */
[----:B------:R-:W-:Y:S02]  /*7d30*/  F2FP.SATFINITE.E5M2.F32.PACK_AB_MERGE_C R107, R29, R28, R111 ;  /* 0x0000001c1d6b723e */ /* 0x000fe4000480606f */
[----:B------:R-:W-:Y:S02]  /*7d40*/  LEA R109, R93, UR44, 0x3 ;  /* 0x0000002c5d6d7c11 */ /* 0x000fe4000f8e18ff */
[----:B------:R-:W-:Y:S01]  /*7d50*/  @P6 SHF.L.U32 R110, R92, 0x1f, RZ ;  /* 0x0000001f5c6e6819 */ /* 0x000fe200000006ff */
[----:B------:R1:W-:Y:S01]  /*7d60*/  STS.128 [R98+0x2300], R104 ;  /* 0x0023006862007388 */ /* 0x0003e20000000c00 */
[----:B------:R-:W-:Y:S01]  /*7d70*/  @!PT LDS RZ, [RZ] ;  /* 0x00000000fffff984 */ /* 0x000fe20000000800 */
[----:B------:R-:W-:Y:S01]  /*7d80*/  @!PT LDS RZ, [RZ] ;  /* 0x00000000fffff984 */ /* 0x000fe20000000800 */
[----:B------:R-:W-:Y:S01]  /*7d90*/  @!PT LDS RZ, [RZ] ;  /* 0x00000000fffff984 */ /* 0x000fe20000000800 */
[----:B------:R-:W-:Y:S01]  /*7da0*/  @!PT LDS RZ, [RZ] ;  /* 0x00000000fffff984 */ /* 0x000fe20000000800 */
[----:B------:R2:W-:Y:S07]  /*7db0*/  MEMBAR.ALL.CTA ;  /* 0x0000000000007992 */ /* 0x0005ee0000008000 */
[----:B--2---:R-:W2:Y:S02]  /*7dc0*/  FENCE.VIEW.ASYNC.S ;  /* 0x00000000000073c6 */ /* 0x004ea40000000000 */
[----:B--2---:R-:W-:Y:S06]  /*7dd0*/  BAR.SYNC.DEFER_BLOCKING 0x1, 0x80 ;  /* 0x0042000000007b1d */ /* 0x004fec0000010000 */
[----:B------:R-:W-:Y:S05]  /*7de0*/  @P0 BRA `(.L_x_136) ;  /* 0x00000000003c0947 */ /* 0x000fea0003800000 */
[----:B------:R-:W2:Y:S01]  /*7df0*/  LDCU.64 UR6, c[0x0][0x348] ;  /* 0x00006900ff0677ac */ /* 0x000ea20008000a00 */
[----:B------:R-:W-:Y:S01]  /*7e00*/  UIADD3 UR4, UPT, UPT, UR44, 0x2300, URZ ;  /* 0x000023002c047890 */ /* 0x000fe2000fffe0ff */
[----:B------:R-:W-:Y:S01]  /*7e10*/  UMOV UR51, UR36 ;  /* 0x0000002400337c82 */ /* 0x000fe20008000000 */
[----:B------:R-:W-:Y:S02]  /*7e20*/  UIADD3 UR9, UPT, UPT, UR49, 0x40, URZ ;  /* 0x0000004031097890 */ /* 0x000fe4000fffe0ff */
[----:B------:R-:W-:Y:S02]  /*7e30*/  UIADD3 UR8, UPT, UPT, UR44, 0x2b00, URZ ;  /* 0x00002b002c087890 */ /* 0x000fe4000fffe0ff */
[----:B------:R-:W-:Y:S01]  /*7e40*/  MOV R96, UR4 ;  /* 0x0000000400607c02 */ /* 0x000fe20008000f00 */
[----:B------:R-:W-:Y:S01]  /*7e50*/  UMOV UR10, UR50 ;  /* 0x00000032000a7c82 */ /* 0x000fe20008000000 */
[----:B------:R-:W-:Y:S02]  /*7e60*/  UMOV UR11, UR36 ;  /* 0x00000024000b7c82 */ /* 0x000fe40008000000 */
[----:B------:R-:W-:Y:S01]  /*7e70*/  R2UR UR48, R96 ;  /* 0x00000000603072ca */ /* 0x000fe200000e0000 */
[----:B--2---:R-:W-:Y:S04]  /*7e80*/  UIADD3 UR4, UP0, UPT, UR6, 0x680, URZ ;  /* 0x0000068006047890 */ /* 0x004fe8000ff1e0ff */
[----:B------:R-:W-:Y:S09]  /*7e90*/  UIADD3.X UR5, UPT, UPT, URZ, UR7, URZ, UP0, !UPT ;  /* 0x00000007ff057290 */ /* 0x000ff200087fe4ff */
[----:B------:R2:W-:Y:S01]  /*7ea0*/  UTMASTG.3D [UR48], [UR4] ;  /* 0x00000030040073b5 */ /* 0x0005e20008010000 */
[----:B------:R2:W-:Y:S01]  /*7eb0*/  UTMASTG.3D [UR8], [UR4] ;  /* 0x00000008040073b5 */ /* 0x0005e20008010000 */
[----:B------:R0:W-:Y:S01]  /*7ec0*/  UTMACMDFLUSH ;  /* 0x00000000000079b7 */ /* 0x0001e20000000000 */
[----:B--2---:R-:W-:Y:S04]  /*7ed0*/  DEPBAR.LE SB0, 0x1 ;  /* 0x000080400000791a */ /* 0x004fe80000000000 */
.L_x_136:
[----:B------:R-:W-:Y:S05]  /*7ee0*/  BSYNC.RECONVERGENT B0 ;  /* 0x0000000000007941 */ /* 0x000fea0003800200 */
.L_x_135:
[----:B------:R-:W-:Y:S06]  /*7ef0*/  BAR.SYNC.DEFER_BLOCKING 0x1, 0x80 ;  /* 0x0042000000007b1d */ /* 0x000fec0000010000 */
[----:B------:R-:W2:Y:S01]  /*7f00*/  @P6 SYNCS.PHASECHK.TRANS64.TRYWAIT P0, [R109+URZ+0x1a0], R110 ;  /* 0x0001a06e6d0065a7 */ /* 0x000ea200080011ff */
[----:B------:R-:W-:Y:S01]  /*7f10*/  BSSY B1, `(.L_x_137) ;  /* 0x0000020000017945 */ /* 0x000fe20003800000 */
[----:B--2---:R-:W-:Y:S03]  /*7f20*/  @P6 SEL R71, RZ, 0x1, !P0 ;  /* 0x00000001ff476807 */ /* 0x004fe60004000000 */
[----:B------:R-:W-:Y:S05]  /*7f30*/  @!P6 BRA `(.L_x_138) ;  /* 0x000000000074e947 */ /* 0x000fea0003800000 */
[----:B------:R-:W-:Y:S01]  /*7f40*/  ISETP.NE.AND P1, PT, R99, RZ, PT ;  /* 0x000000ff6300720c */ /* 0x000fe20003f25270 */
[----:B------:R-:W-:Y:S01]  /*7f50*/  BSSY B0, `(.L_x_139) ;  /* 0x0000009000007945 */ /* 0x000fe20003800000 */
[----:B------:R-:W-:Y:S11]  /*7f60*/  ISETP.NE.AND P0, PT, R71, RZ, PT ;  /* 0x000000ff4700720c */ /* 0x000ff60003f05270 */
[----:B------:R-:W-:Y:S05]  /*7f70*/  @P1 IMAD R0, R93, 0x1000, R84 ;  /* 0x000010005d001824 */ /* 0x000fea00078e0254 */
[----:B------:R-:W-:Y:S05]  /*7f80*/  @P1 IADD3 R3, PT, PT, R0, UR44, RZ ;  /* 0x0000002c00031c10 */ /* 0x000fea000fffe0ff */
[----:B------:R-:W-:Y:S01]  /*7f90*/  @P1 IMAD.IADD R3, R3, 0x1, R108 ;  /* 0x0000000103031824 */ /* 0x000fe200078e026c */
[----:B------:R-:W-:Y:S06]  /*7fa0*/  @P0 BRA `(.L_x_140) ;  /* 0x00000000000c0947 */ /* 0x000fec0003800000 */
[----:B------:R-:W-:Y:S04]  /*7fb0*/  SHF.L.U32 R2, R92, 0x1f, RZ ;  /* 0x0000001f5c027819 */ /* 0x000fe800000006ff */
[----:B------:R-:W2:Y:S02]  /*7fc0*/  SYNCS.PHASECHK.TRANS64.TRYWAIT P0, [R109+URZ+0x1a0], R2 ;  /* 0x0001a0026d0075a7 */ /* 0x000ea400080011ff */
[----:B--2---:R-:W-:Y:S05]  /*7fd0*/  @!P0 BRA `(.L_x_141) ;  /* 0x0000002000208947 */ /* 0x004fea0003800000 */
.L_x_140:
[----:B------:R-:W-:Y:S05]  /*7fe0*/  BSYNC B0 ;  /* 0x0000000000007941 */ /* 0x000fea0003800000 */
.L_x_139:
[----:B------:R-:W-:Y:S01]  /*7ff0*/  ISETP.NE.AND P0, PT, R99, RZ, PT ;  /* 0x000000ff6300720c */ /* 0x000fe20003f05270 */
[----:B--2---:R-:W-:Y:S02]  /*8000*/  VIADD R109, R109, 0x1b0 ;  /* 0x000001b06d6d7836 */ /* 0x004fe40000000000 */
[----:B------:R-:W-:Y:S02]  /*8010*/  IMAD.U32 R2, RZ, RZ, UR46 ;  /* 0x0000002eff027e24 */ /* 0x000fe4000f8e00ff */
[----:B------:R-:W-:Y:S03]  /*8020*/  VIADD R93, R93, 0x1 ;  /* 0x000000015d5d7836 */ /* 0x000fe60000000000 */
[----:B------:R-:W-:Y:S05]  /*8030*/  PRMT R2, R2, 0x654, R109 ;  /* 0x0000065402027816 */ /* 0x000fea000000006d */
[----:B------:R2:W3:Y:S04]  /*8040*/  @P0 LDS.128 R72, [R0+UR44+0x300] ;  /* 0x0003002c00480984 */ /* 0x0004e80008000c00 */
[----:B------:R2:W4:Y:S01]  /*8050*/  @P0 LDS.128 R76, [R3+0x300] ;  /* 0x00030000034c0984 */ /* 0x0005220000000c00 */
        /* <DEDUP_REMOVED lines=11> */
.L_x_138:
[----:B------:R-:W-:Y:S05]  /*8110*/  BSYNC B1 ;  /* 0x0000000000017941 */ /* 0x000fea0003800000 */
.L_x_137:
[----:B--2---:R-:W-:Y:S05]  /*8120*/  VIADD R0, R39, 0x20 ;  /* 0x0000002027007836 */ /* 0x004fea0000000000 */
[----:B------:R-:W-:Y:S04]  /*8130*/  SHF.R.U32.HI R0, RZ, 0x15, R0 ;  /* 0x00000015ff007819 */ /* 0x000fe80000011600 */
[----:B------:R-:W-:Y:S11]  /*8140*/  LOP3.LUT P0, RZ, R0, 0x3, R87, 0x48, !PT ;  /* 0x0000000300ff7812 */ /* 0x000ff60007804857 */
[----:B------:R-:W-:Y:S02]  /*8150*/  @!UPT UIADD3 URZ, UPT, UPT, URZ, URZ, URZ ;  /* 0x000000fffffff290 */ /* 0x000fe4000fffe0ff */
[----:B------:R-:W-:Y:S05]  /*8160*/  @!P0 BRA `(.L_x_142) ;  /* 0x0000000000408947 */ /* 0x000fea0003800000 */
[----:B------:R-:W2:Y:S01]  /*8170*/  LDCU.64 UR8, c[0x4][0x70] ;  /* 0x01000e00ff0877ac */ /* 0x000ea20008000a00 */
[----:B------:R-:W-:Y:S01]  /*8180*/  MOV R3, 0x0 ;  /* 0x0000000000037802 */ /* 0x000fe20000000f00 */
[----:B------:R-:W-:Y:S02]  /*8190*/  HFMA2 R12, -RZ, RZ, 0, 5.9604644775390625e-08 ;  /* 0x00000001ff0c7431 */ /* 0x000fe400000001ff */
[----:B------:R-:W-:Y:S02]  /*81a0*/  IMAD.MOV.U32 R8, RZ, RZ, 0x192 ;  /* 0x00000192ff087424 */ /* 0x000fe400078e00ff */
[----:B------:R-:W-:Y:S01]  /*81b0*/  IMAD.MOV.U32 R13, RZ, RZ, RZ ;  /* 0x000000ffff0d7224 */ /* 0x000fe200078e00ff */
[----:B------:R-:W5:Y:S01]  /*81c0*/  LDCU.64 UR6, c[0x4][0x78] ;  /* 0x01000f00ff0677ac */ /* 0x000f620008000a00 */
[----:B------:R-:W1:Y:S01]  /*81d0*/  LDC.64 R2, c[0x4][R3] ;  /* 0x0100000003027b82 */ /* 0x000e620000000a00 */
[----:B------:R-:W3:Y:S01]  /*81e0*/  LDCU.64 UR4, c[0x4][0x10] ;  /* 0x01000200ff0477ac */ /* 0x000ee20008000a00 */
[----:B--2---:R-:W-:Y:S01]  /*81f0*/  MOV R5, UR9 ;  /* 0x0000000900057c02 */ /* 0x004fe20008000f00 */
[----:B------:R-:W-:Y:S01]  /*8200*/  IMAD.U32 R4, RZ, RZ, UR8 ;  /* 0x00000008ff047e24 */ /* 0x000fe2000f8e00ff */
[----:B-----5:R-:W-:Y:S01]  /*8210*/  MOV R7, UR7 ;  /* 0x0000000700077c02 */ /* 0x020fe20008000f00 */
[----:B------:R-:W-:Y:S01]  /*8220*/  IMAD.U32 R6, RZ, RZ, UR6 ;  /* 0x00000006ff067e24 */ /* 0x000fe2000f8e00ff */
[----:B---3--:R-:W-:Y:S01]  /*8230*/  MOV R11, UR5 ;  /* 0x00000005000b7c02 */ /* 0x008fe20008000f00 */
[----:B------:R-:W-:Y:S02]  /*8240*/  IMAD.U32 R10, RZ, RZ, UR4 ;  /* 0x00000004ff0a7e24 */ /* 0x000fe4000f8e00ff */
[----:B------:R-:W-:Y:S07]  /*8250*/  LEPC R20, `(.L_x_142) ;  /* 0x000000001014794e */ /* 0x000fee0000000000 */
[----:B-1--4-:R-:W-:Y:S05]  /*8260*/  CALL.ABS.NOINC R2 ;  /* 0x0000000002007343 */ /* 0x012fea0003c00000 */
.L_x_142:
[----:B------:R-:W-:Y:S01]  /*8270*/  ISETP.NE.AND P0, PT, R97, RZ, PT ;  /* 0x000000ff6100720c */ /* 0x000fe20003f05270 */
[----:B------:R-:W-:Y:S05]  /*8280*/  WARPSYNC.ALL ;  /* 0x0000000000007948 */ /* 0x000fea0003800000 */
[----:B------:R-:W-:Y:S01]  /*8290*/  R2UR UR4, R39 ;  /* 0x00000000270472ca */ /* 0x000fe200000e0000 */
[----:B------:R-:W-:Y:S01]  /*82a0*/  BSSY.RECONVERGENT B0, `(.L_x_143) ;  /* 0x00000a0000007945 */ /* 0x000fe20003800200 */
[-C--:B---3--:R-:W-:Y:S02]  /*82b0*/  F2FP.F16.E5M2.UNPACK_B R42, R72.reuse ;  /* 0x00000048ff2a723e */ /* 0x088fe400020004ff */
[----:B------:R-:W-:Y:S02]  /*82c0*/  F2FP.F16.E5M2.UNPACK_B R72, R72.H1 ;  /* 0x00000048ff48723e */ /* 0x000fe400030004ff */
[-C--:B------:R-:W-:Y:S01]  /*82d0*/  F2FP.F16.E5M2.UNPACK_B R46, R73.reuse ;  /* 0x00000049ff2e723e */ /* 0x080fe200020004ff */
[--C-:B------:R-:W-:Y:S01]  /*82e0*/  HADD2.F32 R40, -RZ, R42.reuse.H0_H0 ;  /* 0x2000002aff287230 */ /* 0x100fe20000004100 */
[----:B------:R-:W-:Y:S01]  /*82f0*/  F2FP.F16.E5M2.UNPACK_B R73, R73.H1 ;  /* 0x00000049ff49723e */ /* 0x000fe200030004ff */
[----:B------:R-:W-:Y:S01]  /*8300*/  HADD2.F32 R42, -RZ, R42.H1_H1 ;  /* 0x3000002aff2a7230 */ /* 0x000fe20000004100 */
[-C--:B------:R-:W-:Y:S01]  /*8310*/  F2FP.F16.E5M2.UNPACK_B R50, R74.reuse ;  /* 0x0000004aff32723e */ /* 0x080fe200020004ff */
[----:B------:R-:W-:Y:S01]  /*8320*/  HADD2.F32 R43, -RZ, R72.H0_H0 ;  /* 0x20000048ff2b7230 */ /* 0x000fe20000004100 */
[----:B------:R-:W-:Y:S01]  /*8330*/  F2FP.F16.E5M2.UNPACK_B R74, R74.H1 ;  /* 0x0000004aff4a723e */ /* 0x000fe200030004ff */
[----:B------:R-:W2:Y:S01]  /*8340*/  LDTM.x32 R4, tmem[UR4+0x20] ;  /* 0x00002004000479ee */ /* 0x000ea200082c0000 */
[----:B------:R-:W-:Y:S01]  /*8350*/  NOP ;  /* 0x0000000000007918 */ /* 0x000fe20000000000 */
[----:B------:R-:W-:Y:S01]  /*8360*/  IADD3 R90, PT, PT, R90, 0x210, RZ ;  /* 0x000002105a5a7810 */ /* 0x000fe20007ffe0ff */
[--C-:B------:R-:W-:Y:S01]  /*8370*/  HADD2.F32 R45, -RZ, R46.reuse.H0_H0 ;  /* 0x2000002eff2d7230 */ /* 0x100fe20000004100 */
[----:B------:R-:W-:Y:S01]  /*8380*/  F2FP.F16.E5M2.UNPACK_B R54, R75 ;  /* 0x0000004bff36723e */ /* 0x000fe200020004ff */
[----:B------:R-:W-:Y:S01]  /*8390*/  HADD2.F32 R46, -RZ, R46.H1_H1 ;  /* 0x3000002eff2e7230 */ /* 0x000fe20000004100 */
[----:B------:R-:W-:Y:S01]  /*83a0*/  LOP3.LUT R90, R90, 0xfefffff8, RZ, 0xc0, !PT ;  /* 0xfefffff85a5a7812 */ /* 0x000fe200078ec0ff */
[--C-:B------:R-:W-:Y:S01]  /*83b0*/  HADD2.F32 R49, -RZ, R50.reuse.H0_H0 ;  /* 0x20000032ff317230 */ /* 0x100fe20000004100 */
[----:B----4-:R-:W-:Y:S01]  /*83c0*/  F2FP.F16.E5M2.UNPACK_B R58, R76 ;  /* 0x0000004cff3a723e */ /* 0x010fe200020004ff */
[----:B------:R-:W-:Y:S01]  /*83d0*/  HADD2.F32 R50, -RZ, R50.H1_H1 ;  /* 0x30000032ff327230 */ /* 0x000fe20000004100 */
[----:B--2---:R2:W-:Y:S01]  /*83e0*/  SYNCS.ARRIVE.TRANS64.RED.A1T0 RZ, [R90+URZ], RZ ;  /* 0x000000ff5aff79a7 */ /* 0x0045e200081004ff */
[--C-:B------:R-:W-:Y:S01]  /*83f0*/  HADD2.F32 R53, -RZ, R54.reuse.H0_H0 ;  /* 0x20000036ff357230 */ /* 0x100fe20000004100 */
[----:B------:R-:W-:Y:S01]  /*8400*/  F2FP.F16.E5M2.UNPACK_B R62, R77 ;  /* 0x0000004dff3e723e */ /* 0x000fe200020004ff */
[----:B------:R-:W-:Y:S01]  /*8410*/  HADD2.F32 R54, -RZ, R54.H1_H1 ;  /* 0x30000036ff367230 */ /* 0x000fe20000004100 */
[----:B------:R-:W-:Y:S01]  /*8420*/  F2FP.F16.E5M2.UNPACK_B R66, R78 ;  /* 0x0000004eff42723e */ /* 0x000fe200020004ff */
[--C-:B------:R-:W-:Y:S01]  /*8430*/  HADD2.F32 R57, -RZ, R58.reuse.H0_H0 ;  /* 0x2000003aff397230 */ /* 0x100fe20000004100 */
[----:B------:R-:W-:Y:S01]  /*8440*/  F2FP.F16.E5M2.UNPACK_B R70, R79 ;  /* 0x0000004fff46723e */ /* 0x000fe200020004ff */
[----:B------:R-:W-:Y:S01]  /*8450*/  HADD2.F32 R58, -RZ, R58.H1_H1 ;  /* 0x3000003aff3a7230 */ /* 0x000fe20000004100 */
[----:B------:R-:W-:Y:S01]  /*8460*/  F2FP.F16.E5M2.UNPACK_B R75, R75.H1 ;  /* 0x0000004bff4b723e */ /* 0x000fe200030004ff */
[--C-:B------:R-:W-:Y:S01]  /*8470*/  HADD2.F32 R61, -RZ, R62.reuse.H0_H0 ;  /* 0x2000003eff3d7230 */ /* 0x100fe20000004100 */
[----:B------:R-:W-:Y:S01]  /*8480*/  F2FP.F16.E5M2.UNPACK_B R76, R76.H1 ;  /* 0x0000004cff4c723e */ /* 0x000fe200030004ff */
[----:B------:R-:W-:Y:S01]  /*8490*/  HADD2.F32 R63, -RZ, R62.H1_H1 ;  /* 0x3000003eff3f7230 */ /* 0x000fe20000004100 */
[----:B------:R-:W-:Y:S01]  /*84a0*/  F2FP.F16.E5M2.UNPACK_B R77, R77.H1 ;  /* 0x0000004dff4d723e */ /* 0x000fe200030004ff */
[--C-:B------:R-:W-:Y:S02]  /*84b0*/  HADD2.F32 R65, -RZ, R66.reuse.H0_H0 ;  /* 0x20000042ff417230 */ /* 0x100fe40000004100 */
[C---:B------:R-:W-:Y:S01]  /*84c0*/  FMUL R4, R38.reuse, R4 ;  /* 0x0000000426047220 */ /* 0x040fe20000400000 */
        /* <DEDUP_REMOVED lines=16> */
[--C-:B------:R-:W-:Y:S02]  /*85d0*/  HADD2.F32 R69, -RZ, R70.reuse.H0_H0 ;  /* 0x20000046ff457230 */ /* 0x100fe40000004100 */
[C---:B------:R-:W-:Y:S01]  /*85e0*/  FMUL R28, R38.reuse, R32 ;  /* 0x00000020261c7220 */ /* 0x040fe20000400000 */
[----:B------:R-:W-:Y:S02]  /*85f0*/  HADD2.F32 R70, -RZ, R70.H1_H1 ;  /* 0x30000046ff467230 */ /* 0x000fe40000004100 */
[C---:B------:R-:W-:Y:S01]  /*8600*/  FMUL R29, R38.reuse, R33 ;  /* 0x00000021261d7220 */ /* 0x040fe20000400000 */
[----:B------:R-:W-:Y:S02]  /*8610*/  HADD2.F32 R44, -RZ, R72.H1_H1 ;  /* 0x30000048ff2c7230 */ /* 0x000fe40000004100 */
[C---:B------:R-:W-:Y:S01]  /*8620*/  FMUL R6, R38.reuse, R6 ;  /* 0x0000000626067220 */ /* 0x040fe20000400000 */
[C---:B------:R-:W-:Y:S01]  /*8630*/  FMUL R7, R38.reuse, R7 ;  /* 0x0000000726077220 */ /* 0x040fe20000400000 */
[--C-:B------:R-:W-:Y:S02]  /*8640*/  HADD2.F32 R47, -RZ, R73.reuse.H0_H0 ;  /* 0x20000049ff2f7230 */ /* 0x100fe40000004100 */
[C---:B------:R-:W-:Y:S01]  /*8650*/  FMUL R10, R38.reuse, R10 ;  /* 0x0000000a260a7220 */ /* 0x040fe20000400000 */
[C---:B------:R-:W-:Y:S01]  /*8660*/  FFMA R6, R41.reuse, R43, R6 ;  /* 0x0000002b29067223 */ /* 0x040fe20000000006 */
[----:B------:R-:W-:Y:S02]  /*8670*/  HADD2.F32 R48, -RZ, R73.H1_H1 ;  /* 0x30000049ff307230 */ /* 0x000fe40000004100 */
[C---:B------:R-:W-:Y:S01]  /*8680*/  FFMA R7, R41.reuse, R44, R7 ;  /* 0x0000002c29077223 */ /* 0x040fe20000000007 */
[C---:B------:R-:W-:Y:S01]  /*8690*/  FFMA R8, R41.reuse, R45, R8 ;  /* 0x0000002d29087223 */ /* 0x040fe20000000008 */
[C---:B------:R-:W-:Y:S01]  /*86a0*/  FFMA R9, R41.reuse, R46, R9 ;  /* 0x0000002e29097223 */ /* 0x040fe20000000009 */
[----:B------:R-:W-:Y:S01]  /*86b0*/  FFMA R10, R41, R47, R10 ;  /* 0x0000002f290a7223 */ /* 0x000fe2000000000a */
[C---:B------:R-:W-:Y:S01]  /*86c0*/  FMUL R11, R38.reuse, R11 ;  /* 0x0000000b260b7220 */ /* 0x040fe20000400000 */
[----:B------:R-:W-:Y:S01]  /*86d0*/  F2FP.F16.E5M2.UNPACK_B R78, R78.H1 ;  /* 0x0000004eff4e723e */ /* 0x000fe200030004ff */
[--C-:B------:R-:W-:Y:S01]  /*86e0*/  HADD2.F32 R51, -RZ, R74.reuse.H0_H0 ;  /* 0x2000004aff337230 */ /* 0x100fe20000004100 */
[----:B-1----:R-:W-:Y:S01]  /*86f0*/  F2FP.SATFINITE.E5M2.F32.PACK_AB_MERGE_C R100, R7, R6, RZ ;  /* 0x000000060764723e */ /* 0x002fe200048060ff */
[C---:B------:R-:W-:Y:S01]  /*8700*/  FFMA R11, R41.reuse, R48, R11 ;  /* 0x00000030290b7223 */ /* 0x040fe2000000000b */
[C---:B------:R-:W-:Y:S01]  /*8710*/  FFMA R12, R41.reuse, R49, R12 ;  /* 0x00000031290c7223 */ /* 0x040fe2000000000c */
[----:B------:R-:W-:Y:S01]  /*8720*/  FFMA R13, R41, R50, R13 ;  /* 0x00000032290d7223 */ /* 0x000fe2000000000d */
[----:B------:R-:W-:Y:S01]  /*8730*/  F2FP.SATFINITE.E5M2.F32.PACK_AB_MERGE_C R100, R5, R4, R100 ;  /* 0x000000040564723e */ /* 0x000fe20004806064 */
[----:B------:R-:W-:Y:S01]  /*8740*/  HADD2.F32 R52, -RZ, R74.H1_H1 ;  /* 0x3000004aff347230 */ /* 0x000fe20000004100 */
[----:B------:R-:W-:Y:S01]  /*8750*/  F2FP.SATFINITE.E5M2.F32.PACK_AB_MERGE_C R101, R11, R10, RZ ;  /* 0x0000000a0b65723e */ /* 0x000fe200048060ff */
[C---:B------:R-:W-:Y:S01]  /*8760*/  FMUL R14, R38.reuse, R14 ;  /* 0x0000000e260e7220 */ /* 0x040fe20000400000 */
[C---:B------:R-:W-:Y:S01]  /*8770*/  FMUL R15, R38.reuse, R15 ;  /* 0x0000000f260f7220 */ /* 0x040fe20000400000 */
[--C-:B------:R-:W-:Y:S01]  /*8780*/  HADD2.F32 R55, -RZ, R75.reuse.H0_H0 ;  /* 0x2000004bff377230 */ /* 0x100fe20000004100 */
[----:B------:R-:W-:Y:S01]  /*8790*/  F2FP.SATFINITE.E5M2.F32.PACK_AB_MERGE_C R101, R9, R8, R101 ;  /* 0x000000080965723e */ /* 0x000fe20004806065 */
[C---:B------:R-:W-:Y:S01]  /*87a0*/  FFMA R14, R41.reuse, R51, R14 ;  /* 0x00000033290e7223 */ /* 0x040fe2000000000e */
[C---:B------:R-:W-:Y:S01]  /*87b0*/  FFMA R15, R41.reuse, R52, R15 ;  /* 0x00000034290f7223 */ /* 0x040fe2000000000f */
[C---:B------:R-:W-:Y:S01]  /*87c0*/  FFMA R16, R41.reuse, R53, R16 ;  /* 0x0000003529107223 */ /* 0x040fe20000000010 */
[C---:B------:R-:W-:Y:S01]  /*87d0*/  FFMA R17, R41.reuse, R54, R17 ;  /* 0x0000003629117223 */ /* 0x040fe20000000011 */
        /* <DEDUP_REMOVED lines=15> */
[C---:B------:R-:W-:Y:S01]  /*88d0*/  FFMA R23, R41.reuse, R60, R23 ;  /* 0x0000003c29177223 */ /* 0x040fe20000000017 */
[C---:B------:R-:W-:Y:S01]  /*88e0*/  FMUL R27, R38.reuse, R27 ;  /* 0x0000001b261b7220 */ /* 0x040fe20000400000 */
[C---:B------:R-:W-:Y:S01]  /*88f0*/  FFMA R0, R41.reuse, R61, R0 ;  /* 0x0000003d29007223 */ /* 0x040fe20000000000 */
[----:B------:R-:W-:Y:S01]  /*8900*/  F2FP.F16.E5M2.UNPACK_B R79, R79.H1 ;  /* 0x0000004fff4f723e */ /* 0x000fe200030004ff */
        /* <DEDUP_REMOVED lines=16> */
[----:B------:R-:W-:Y:S01]  /*8a10*/  FFMA R28, R41, R69, R28 ;  /* 0x00000045291c7223 */ /* 0x000fe2000000001c */
[----:B------:R-:W-:Y:S01]  /*8a20*/  F2FP.SATFINITE.E5M2.F32.PACK_AB_MERGE_C R103, R19, R18, RZ ;  /* 0x000000121367723e */ /* 0x000fe200048060ff */
        /* <DEDUP_REMOVED lines=14> */
[----:B--2---:R-:W-:Y:S03]  /*8b10*/  IADD3 R90, PT, PT, R36, 0x1, RZ ;  /* 0x00000001245a7810 */ /* 0x004fe60007ffe0ff */
        /* <DEDUP_REMOVED lines=10> */
[----:B------:R-:W-:Y:S02]  /*8bc0*/  UIADD3 UR13, UPT, UPT, UR49, 0x20, URZ ;  /* 0x00000020310d7890 */ /* 0x000fe4000fffe0ff */
[----:B------:R-:W-:Y:S01]  /*8bd0*/  UIADD3 UR12, UPT, UPT, UR44, 0x3300, URZ ;  /* 0x000033002c0c7890 */ /* 0x000fe2000fffe0ff */
[----:B------:R-:W-:Y:S01]  /*8be0*/  UMOV UR14, UR50 ;  /* 0x00000032000e7c82 */ /* 0x000fe20008000000 */
[----:B------:R-:W-:Y:S01]  /*8bf0*/  UMOV UR15, UR36 ;  /* 0x00000024000f7c82 */ /* 0x000fe20008000000 */
[----:B------:R-:W-:Y:S02]  /*8c00*/  UIADD3 UR9, UPT, UPT, UR49, 0x60, URZ ;  /* 0x0000006031097890 */ /* 0x000fe4000fffe0ff */
[----:B------:R-:W-:Y:S01]  /*8c10*/  UIADD3 UR8, UPT, UPT, UR44, 0x3b00, URZ ;  /* 0x00003b002c087890 */ /* 0x000fe2000fffe0ff */
[----:B------:R-:W-:Y:S01]  /*8c20*/  UMOV UR10, UR50 ;  /* 0x00000032000a7c82 */ /* 0x000fe20008000000 */
[----:B------:R-:W-:Y:S01]  /*8c30*/  UMOV UR11, UR36 ;  /* 0x00000024000b7c82 */ /* 0x000fe20008000000 */
[----:B--2---:R-:W-:Y:S04]  /*8c40*/  UIADD3 UR4, UP0, UPT, UR6, 0x680, URZ ;  /* 0x0000068006047890 */ /* 0x004fe8000ff1e0ff */
[----:B------:R-:W-:Y:S09]  /*8c50*/  UIADD3.X UR5, UPT, UPT, URZ, UR7, URZ, UP0, !UPT ;  /* 0x00000007ff057290 */ /* 0x000ff200087fe4ff */
[----:B------:R2:W-:Y:S01]  /*8c60*/  UTMASTG.3D [UR12], [UR4] ;  /* 0x0000000c040073b5 */ /* 0x0005e20008010000 */
[----:B------:R2:W-:Y:S01]  /*8c70*/  UTMASTG.3D [UR8], [UR4] ;  /* 0x00000008040073b5 */ /* 0x0005e20008010000 */
[----:B------:R0:W-:Y:S01]  /*8c80*/  UTMACMDFLUSH ;  /* 0x00000000000079b7 */ /* 0x0001e20000000000 */
[----:B--2---:R-:W-:Y:S04]  /*8c90*/  DEPBAR.LE SB0, 0x1 ;  /* 0x000080400000791a */ /* 0x004fe80000000000 */
.L_x_144:
[----:B------:R-:W-:Y:S05]  /*8ca0*/  BSYNC.RECONVERGENT B0 ;  /* 0x0000000000007941 */ /* 0x000fea0003800200 */
.L_x_143:
[----:B------:R-:W-:Y:S01]  /*8cb0*/  R2UR UR4, R88 ;  /* 0x00000000580472ca */ /* 0x000fe200000e0000 */
[----:B------:R-:W-:Y:S01]  /*8cc0*/  BAR.SYNC.DEFER_BLOCKING 0x1, 0x80 ;  /* 0x0042000000007b1d */ /* 0x000fe20000010000 */
[----:B------:R-:W-:Y:S01]  /*8cd0*/  ISETP.NE.AND P0, PT, R91, 0x2, PT ;  /* 0x000000025b00780c */ /* 0x000fe20003f05270 */
[----:B------:R-:W-:Y:S01]  /*8ce0*/  UISETP.NE.AND UP0, UPT, UR45, URZ, UPT ;  /* 0x000000ff2d00728c */ /* 0x000fe2000bf05270 */
[----:B------:R-:W-:Y:S01]  /*8cf0*/  ISETP.NE.AND P1, PT, R90, 0x4, PT ;  /* 0x000000045a00780c */ /* 0x000fe20003f25270 */
[----:B------:R-:W-:Y:S01]  /*8d00*/  UIADD3 UR24, UPT, UPT, UR37, UR63, URZ ;  /* 0x0000003f25187290 */ /* 0x000fe2000fffe0ff */
[----:B------:R-:W-:Y:S02]  /*8d10*/  SEL R3, RZ, 0x1, P0 ;  /* 0x00000001ff037807 */ /* 0x000fe40000000000 */
[----:B------:R-:W-:Y:S02]  /*8d20*/  SEL R0, RZ, 0x1, P1 ;  /* 0x00000001ff007807 */ /* 0x000fe40000800000 */
[----:B------:R-:W-:Y:S02]  /*8d30*/  LOP3.LUT R94, R94, R3, RZ, 0x3c, !PT ;  /* 0x000000035e5e7212 */ /* 0x000fe400078e3cff */
[----:B------:R-:W-:Y:S01]  /*8d40*/  LOP3.LUT R95, R95, R0, RZ, 0x3c, !PT ;  /* 0x000000005f5f7212 */ /* 0x000fe200078e3cff */
[----:B------:R-:W-:Y:S01]  /*8d50*/  UIADD3 UR20, UPT, UPT, UR38, UR4, URZ ;  /* 0x0000000426147290 */ /* 0x000fe2000fffe0ff */
[----:B------:R-:W-:Y:S02]  /*8d60*/  SEL R91, R91, RZ, P0 ;  /* 0x000000ff5b5b7207 */ /* 0x000fe40000000000 */
[----:B------:R-:W-:Y:S01]  /*8d70*/  SEL R36, R90, RZ, P1 ;  /* 0x000000ff5a247207 */ /* 0x000fe20000800000 */
[----:B------:R-:W-:Y:S01]  /*8d80*/  UMOV UR36, UR59 ;  /* 0x0000003b00247c82 */ /* 0x000fe20008000000 */
[----:B------:R-:W-:Y:S07]  /*8d90*/  BRA.U UP0, `(.L_x_145) ;  /* 0xffffffd500787547 */ /* 0x000fee000b83ffff */
[----:B------:R-:W-:Y:S05]  /*8da0*/  EXIT ;  /* 0x000000000000794d */ /* 0x000fea0003800000 */
.L_x_25:
[----:B--2---:R2:W3:Y:S02]  /*8db0*/  SYNCS.PHASECHK.TRANS64.TRYWAIT P0, [R3+URZ+0x240], R2 ;  /* 0x00024002030075a7 */ /* 0x0044e400080011ff */
[----:B---3--:R-:W-:Y:S05]  /*8dc0*/  @!P0 NANOSLEEP.SYNCS 0x989680 ;  /* 0x009896800000895d */ /* 0x008fea0003900000 */
[----:B------:R-:W3:Y:S02]  /*8dd0*/  @!P0 SYNCS.PHASECHK.TRANS64 P0, [R3+URZ+0x240], R2 ;  /* 0x00024002030085a7 */ /* 0x000ee400080010ff */
[----:B---3--:R-:W-:Y:S05]  /*8de0*/  @!P0 BRA `(.L_x_25) ;  /* 0xfffffffc00f08947 */ /* 0x008fea000383ffff */
[----:B------:R-:W-:Y:S05]  /*8df0*/  BRA `(.L_x_146) ;  /* 0xffffff8c00b47947 */ /* 0x000fea000383ffff */
.L_x_28:
[----:B-1----:R-:W-:-:S07]  /*8e00*/  MOV R0, UR33 ;  /* 0x0000002100007c02 */ /* 0x002fce0008000f00 */
.L_x_147:
[----:B-1----:R1:W2:Y:S02]  /*8e10*/  SYNCS.PHASECHK.TRANS64.TRYWAIT P0, [R0+URZ+0xd0], R3 ;  /* 0x0000d003000075a7 */ /* 0x0022a400080011ff */
[----:B--2---:R-:W-:Y:S05]  /*8e20*/  @!P0 NANOSLEEP.SYNCS 0x989680 ;  /* 0x009896800000895d */ /* 0x004fea0003900000 */
[----:B------:R-:W2:Y:S02]  /*8e30*/  @!P0 SYNCS.PHASECHK.TRANS64 P0, [R0+URZ+0xd0], R3 ;  /* 0x0000d003000085a7 */ /* 0x000ea400080010ff */
[----:B--2---:R-:W-:Y:S05]  /*8e40*/  @!P0 BRA `(.L_x_147) ;  /* 0xfffffffc00f08947 */ /* 0x004fea000383ffff */
[----:B------:R-:W-:Y:S05]  /*8e50*/  BRA `(.L_x_27) ;  /* 0xffffff90000c7947 */ /* 0x000fea000383ffff */
.L_x_35:
[----:B-1----:R-:W-:-:S07]  /*8e60*/  MOV R0, UR17 ;  /* 0x0000001100007c02 */ /* 0x002fce0008000f00 */
.L_x_148:
[----:B-1----:R1:W2:Y:S02]  /*8e70*/  SYNCS.PHASECHK.TRANS64.TRYWAIT P0, [R0+URZ+0xd0], R3 ;  /* 0x0000d003000075a7 */ /* 0x0022a400080011ff */
[----:B--2---:R-:W-:Y:S05]  /*8e80*/  @!P0 NANOSLEEP.SYNCS 0x989680 ;  /* 0x009896800000895d */ /* 0x004fea0003900000 */
[----:B------:R-:W2:Y:S02]  /*8e90*/  @!P0 SYNCS.PHASECHK.TRANS64 P0, [R0+URZ+0xd0], R3 ;  /* 0x0000d003000085a7 */ /* 0x000ea400080010ff */
[----:B--2---:R-:W-:Y:S05]  /*8ea0*/  @!P0 BRA `(.L_x_148) ;  /* 0xfffffffc00f08947 */ /* 0x004fea000383ffff */
[----:B------:R-:W-:Y:S05]  /*8eb0*/  BRA `(.L_x_34) ;  /* 0xffffff9000cc7947 */ /* 0x000fea000383ffff */
.L_x_40:
[----:B-1----:R1:W2:Y:S02]  /*8ec0*/  SYNCS.PHASECHK.TRANS64.TRYWAIT P0, [R3+URZ+0x1d0], R0 ;  /* 0x0001d000030075a7 */ /* 0x0022a400080011ff */
[----:B--2---:R-:W-:Y:S05]  /*8ed0*/  @!P0 NANOSLEEP.SYNCS 0x989680 ;  /* 0x009896800000895d */ /* 0x004fea0003900000 */
[----:B------:R-:W2:Y:S02]  /*8ee0*/  @!P0 SYNCS.PHASECHK.TRANS64 P0, [R3+URZ+0x1d0], R0 ;  /* 0x0001d000030085a7 */ /* 0x000ea400080010ff */
[----:B--2---:R-:W-:Y:S05]  /*8ef0*/  @!P0 BRA `(.L_x_40) ;  /* 0xfffffffc00f08947 */ /* 0x004fea000383ffff */
[----:B------:R-:W-:Y:S05]  /*8f00*/  BRA `(.L_x_149) ;  /* 0xffffff9400747947 */ /* 0x000fea000383ffff */
.L_x_44:
[----:B-1----:R-:W-:-:S07]  /*8f10*/  MOV R0, UR4 ;  /* 0x0000000400007c02 */ /* 0x002fce0008000f00 */
.L_x_150:
[----:B-1----:R1:W2:Y:S02]  /*8f20*/  SYNCS.PHASECHK.TRANS64.TRYWAIT P0, [R0+URZ], R3 ;  /* 0x00000003000075a7 */ /* 0x0022a400080011ff */
[----:B--2---:R-:W-:Y:S05]  /*8f30*/  @!P0 NANOSLEEP.SYNCS 0x989680 ;  /* 0x009896800000895d */ /* 0x004fea0003900000 */
[----:B------:R-:W2:Y:S02]  /*8f40*/  @!P0 SYNCS.PHASECHK.TRANS64 P0, [R0+URZ], R3 ;  /* 0x00000003000085a7 */ /* 0x000ea400080010ff */
[----:B--2---:R-:W-:Y:S05]  /*8f50*/  @!P0 BRA `(.L_x_150) ;  /* 0xfffffffc00f08947 */ /* 0x004fea000383ffff */
[----:B------:R-:W-:Y:S05]  /*8f60*/  BRA `(.L_x_151) ;  /* 0xffffff9c001c7947 */ /* 0x000fea000383ffff */
.L_x_45:
[----:B------:R-:W-:-:S07]  /*8f70*/  MOV R0, UR5 ;  /* 0x0000000500007c02 */ /* 0x000fce0008000f00 */
.L_x_152:
[----:B-1----:R1:W2:Y:S02]  /*8f80*/  SYNCS.PHASECHK.TRANS64.TRYWAIT P0, [R0+URZ], R3 ;  /* 0x00000003000075a7 */ /* 0x0022a400080011ff */
[----:B--2---:R-:W-:Y:S05]  /*8f90*/  @!P0 NANOSLEEP.SYNCS 0x989680 ;  /* 0x009896800000895d */ /* 0x004fea0003900000 */
[----:B------:R-:W2:Y:S02]  /*8fa0*/  @!P0 SYNCS.PHASECHK.TRANS64 P0, [R0+URZ], R3 ;  /* 0x00000003000085a7 */ /* 0x000ea400080010ff */
[----:B--2---:R-:W-:Y:S05]  /*8fb0*/  @!P0 BRA `(.L_x_152) ;  /* 0xfffffffc00f08947 */ /* 0x004fea000383ffff */
[----:B------:R-:W-:Y:S05]  /*8fc0*/  BRA `(.L_x_153) ;  /* 0xffffff9c00287947 */ /* 0x000fea000383ffff */
.L_x_46:
[----:B------:R-:W-:-:S07]  /*8fd0*/  MOV R0, UR5 ;  /* 0x0000000500007c02 */ /* 0x000fce0008000f00 */
.L_x_154:
[----:B-1----:R1:W2:Y:S02]  /*8fe0*/  SYNCS.PHASECHK.TRANS64.TRYWAIT P0, [R0+URZ], R3 ;  /* 0x00000003000075a7 */ /* 0x0022a400080011ff */
[----:B--2---:R-:W-:Y:S05]  /*8ff0*/  @!P0 NANOSLEEP.SYNCS 0x989680 ;  /* 0x009896800000895d */ /* 0x004fea0003900000 */
[----:B------:R-:W2:Y:S02]  /*9000*/  @!P0 SYNCS.PHASECHK.TRANS64 P0, [R0+URZ], R3 ;  /* 0x00000003000085a7 */ /* 0x000ea400080010ff */
[----:B--2---:R-:W-:Y:S05]  /*9010*/  @!P0 BRA `(.L_x_154) ;  /* 0xfffffffc00f08947 */ /* 0x004fea000383ffff */
[----:B------:R-:W-:Y:S05]  /*9020*/  BRA `(.L_x_155) ;  /* 0xffffff9c00347947 */ /* 0x000fea000383ffff */
.L_x_47:
[----:B------:R-:W-:-:S07]  /*9030*/  MOV R0, UR5 ;  /* 0x0000000500007c02 */ /* 0x000fce0008000f00 */
.L_x_156:
[----:B-1----:R1:W2:Y:S02]  /*9040*/  SYNCS.PHASECHK.TRANS64.TRYWAIT P0, [R0+URZ], R3 ;  /* 0x00000003000075a7 */ /* 0x0022a400080011ff */
[----:B--2---:R-:W-:Y:S05]  /*9050*/  @!P0 NANOSLEEP.SYNCS 0x989680 ;  /* 0x009896800000895d */ /* 0x004fea0003900000 */
[----:B------:R-:W2:Y:S02]  /*9060*/  @!P0 SYNCS.PHASECHK.TRANS64 P0, [R0+URZ], R3 ;  /* 0x00000003000085a7 */ /* 0x000ea400080010ff */
[----:B--2---:R-:W-:Y:S05]  /*9070*/  @!P0 BRA `(.L_x_156) ;  /* 0xfffffffc00f08947 */ /* 0x004fea000383ffff */
[----:B------:R-:W-:Y:S05]  /*9080*/  BRA `(.L_x_157) ;  /* 0xffffff9c00407947 */ /* 0x000fea000383ffff */
.L_x_48:
[----:B------:R-:W-:-:S07]  /*9090*/  MOV R0, UR5 ;  /* 0x0000000500007c02 */ /* 0x000fce0008000f00 */
.L_x_158:
[----:B-1----:R1:W2:Y:S02]  /*90a0*/  SYNCS.PHASECHK.TRANS64.TRYWAIT P0, [R0+URZ], R3 ;  /* 0x00000003000075a7 */ /* 0x0022a400080011ff */
[----:B--2---:R-:W-:Y:S05]  /*90b0*/  @!P0 NANOSLEEP.SYNCS 0x989680 ;  /* 0x009896800000895d */ /* 0x004fea0003900000 */
[----:B------:R-:W2:Y:S02]  /*90c0*/  @!P0 SYNCS.PHASECHK.TRANS64 P0, [R0+URZ], R3 ;  /* 0x00000003000085a7 */ /* 0x000ea400080010ff */
[----:B--2---:R-:W-:Y:S05]  /*90d0*/  @!P0 BRA `(.L_x_158) ;  /* 0xfffffffc00f08947 */ /* 0x004fea000383ffff */
[----:B------:R-:W-:Y:S05]  /*90e0*/  BRA `(.L_x_159) ;  /* 0xffffff9c004c7947 */ /* 0x000fea000383ffff */
.L_x_49:
[----:B------:R-:W-:-:S07]  /*90f0*/  MOV R0, UR5 ;  /* 0x0000000500007c02 */ /* 0x000fce0008000f00 */
.L_x_160:
[----:B-1----:R1:W2:Y:S02]  /*9100*/  SYNCS.PHASECHK.TRANS64.TRYWAIT P0, [R0+URZ], R3 ;  /* 0x00000003000075a7 */ /* 0x0022a400080011ff */
[----:B--2---:R-:W-:Y:S05]  /*9110*/  @!P0 NANOSLEEP.SYNCS 0x989680 ;  /* 0x009896800000895d */ /* 0x004fea0003900000 */
[----:B------:R-:W2:Y:S02]  /*9120*/  @!P0 SYNCS.PHASECHK.TRANS64 P0, [R0+URZ], R3 ;  /* 0x00000003000085a7 */ /* 0x000ea400080010ff */
[----:B--2---:R-:W-:Y:S05]  /*9130*/  @!P0 BRA `(.L_x_160) ;  /* 0xfffffffc00f08947 */ /* 0x004fea000383ffff */
[----:B------:R-:W-:Y:S05]  /*9140*/  BRA `(.L_x_161) ;  /* 0xffffff9c00587947 */ /* 0x000fea000383ffff */
.L_x_50:
[----:B------:R-:W-:-:S07]  /*9150*/  MOV R0, UR5 ;  /* 0x0000000500007c02 */ /* 0x000fce0008000f00 */
.L_x_162:
[----:B-1----:R1:W2:Y:S02]  /*9160*/  SYNCS.PHASECHK.TRANS64.TRYWAIT P0, [R0+URZ], R3 ;  /* 0x00000003000075a7 */ /* 0x0022a400080011ff */
[----:B--2---:R-:W-:Y:S05]  /*9170*/  @!P0 NANOSLEEP.SYNCS 0x989680 ;  /* 0x009896800000895d */ /* 0x004fea0003900000 */
[----:B------:R-:W2:Y:S02]  /*9180*/  @!P0 SYNCS.PHASECHK.TRANS64 P0, [R0+URZ], R3 ;  /* 0x00000003000085a7 */ /* 0x000ea400080010ff */
[----:B--2---:R-:W-:Y:S05]  /*9190*/  @!P0 BRA `(.L_x_162) ;  /* 0xfffffffc00f08947 */ /* 0x004fea000383ffff */
[----:B------:R-:W-:Y:S05]  /*91a0*/  BRA `(.L_x_163) ;  /* 0xffffff9c00647947 */ /* 0x000fea000383ffff */
.L_x_51:
[----:B------:R-:W-:-:S07]  /*91b0*/  MOV R0, UR5 ;  /* 0x0000000500007c02 */ /* 0x000fce0008000f00 */
.L_x_164:
[----:B-1----:R1:W2:Y:S02]  /*91c0*/  SYNCS.PHASECHK.TRANS64.TRYWAIT P0, [R0+URZ], R3 ;  /* 0x00000003000075a7 */ /* 0x0022a400080011ff */
[----:B--2---:R-:W-:Y:S05]  /*91d0*/  @!P0 NANOSLEEP.SYNCS 0x989680 ;  /* 0x009896800000895d */ /* 0x004fea0003900000 */
[----:B------:R-:W2:Y:S02]  /*91e0*/  @!P0 SYNCS.PHASECHK.TRANS64 P0, [R0+URZ], R3 ;  /* 0x00000003000085a7 */ /* 0x000ea400080010ff */
[----:B--2---:R-:W-:Y:S05]  /*91f0*/  @!P0 BRA `(.L_x_164) ;  /* 0xfffffffc00f08947 */ /* 0x004fea000383ffff */
[----:B------:R-:W-:Y:S05]  /*9200*/  BRA `(.L_x_165) ;  /* 0xffffff9c00707947 */ /* 0x000fea000383ffff */
.L_x_52:
[----:B------:R-:W-:-:S07]  /*9210*/  MOV R0, UR5 ;  /* 0x0000000500007c02 */ /* 0x000fce0008000f00 */
.L_x_166:
[----:B-1----:R1:W2:Y:S02]  /*9220*/  SYNCS.PHASECHK.TRANS64.TRYWAIT P0, [R0+URZ], R3 ;  /* 0x00000003000075a7 */ /* 0x0022a400080011ff */
[----:B--2---:R-:W-:Y:S05]  /*9230*/  @!P0 NANOSLEEP.SYNCS 0x989680 ;  /* 0x009896800000895d */ /* 0x004fea0003900000 */
[----:B------:R-:W2:Y:S02]  /*9240*/  @!P0 SYNCS.PHASECHK.TRANS64 P0, [R0+URZ], R3 ;  /* 0x00000003000085a7 */ /* 0x000ea400080010ff */
[----:B--2---:R-:W-:Y:S05]  /*9250*/  @!P0 BRA `(.L_x_166) ;  /* 0xfffffffc00f08947 */ /* 0x004fea000383ffff */
[----:B------:R-:W-:Y:S05]  /*9260*/  BRA `(.L_x_167) ;  /* 0xffffff9c007c7947 */ /* 0x000fea000383ffff */
.L_x_53:
[----:B------:R-:W-:-:S07]  /*9270*/  MOV R0, UR5 ;  /* 0x0000000500007c02 */ /* 0x000fce0008000f00 */
.L_x_168:
[----:B-1----:R1:W2:Y:S02]  /*9280*/  SYNCS.PHASECHK.TRANS64.TRYWAIT P0, [R0+URZ], R3 ;  /* 0x00000003000075a7 */ /* 0x0022a400080011ff */
[----:B--2---:R-:W-:Y:S05]  /*9290*/  @!P0 NANOSLEEP.SYNCS 0x989680 ;  /* 0x009896800000895d */ /* 0x004fea0003900000 */
[----:B------:R-:W2:Y:S02]  /*92a0*/  @!P0 SYNCS.PHASECHK.TRANS64 P0, [R0+URZ], R3 ;  /* 0x00000003000085a7 */ /* 0x000ea400080010ff */
[----:B--2---:R-:W-:Y:S05]  /*92b0*/  @!P0 BRA `(.L_x_168) ;  /* 0xfffffffc00f08947 */ /* 0x004fea000383ffff */
[----:B------:R-:W-:Y:S05]  /*92c0*/  BRA `(.L_x_169) ;  /* 0xffffff9c00887947 */ /* 0x000fea000383ffff */
.L_x_54:
[----:B------:R-:W-:-:S07]  /*92d0*/  MOV R0, UR5 ;  /* 0x0000000500007c02 */ /* 0x000fce0008000f00 */
.L_x_170:
[----:B-1----:R1:W2:Y:S02]  /*92e0*/  SYNCS.PHASECHK.TRANS64.TRYWAIT P0, [R0+URZ], R3 ;  /* 0x00000003000075a7 */ /* 0x0022a400080011ff */
[----:B--2---:R-:W-:Y:S05]  /*92f0*/  @!P0 NANOSLEEP.SYNCS 0x989680 ;  /* 0x009896800000895d */ /* 0x004fea0003900000 */
[----:B------:R-:W2:Y:S02]  /*9300*/  @!P0 SYNCS.PHASECHK.TRANS64 P0, [R0+URZ], R3 ;  /* 0x00000003000085a7 */ /* 0x000ea400080010ff */
[----:B--2---:R-:W-:Y:S05]  /*9310*/  @!P0 BRA `(.L_x_170) ;  /* 0xfffffffc00f08947 */ /* 0x004fea000383ffff */
[----:B------:R-:W-:Y:S05]  /*9320*/  BRA `(.L_x_171) ;  /* 0xffffff9c00947947 */ /* 0x000fea000383ffff */
.L_x_55:
[----:B------:R-:W-:-:S07]  /*9330*/  MOV R0, UR5 ;  /* 0x0000000500007c02 */ /* 0x000fce0008000f00 */
.L_x_172:
[----:B-1----:R1:W2:Y:S02]  /*9340*/  SYNCS.PHASECHK.TRANS64.TRYWAIT P0, [R0+URZ], R3 ;  /* 0x00000003000075a7 */ /* 0x0022a400080011ff */
[----:B--2---:R-:W-:Y:S05]  /*9350*/  @!P0 NANOSLEEP.SYNCS 0x989680 ;  /* 0x009896800000895d */ /* 0x004fea0003900000 */
[----:B------:R-:W2:Y:S02]  /*9360*/  @!P0 SYNCS.PHASECHK.TRANS64 P0, [R0+URZ], R3 ;  /* 0x00000003000085a7 */ /* 0x000ea400080010ff */
[----:B--2---:R-:W-:Y:S05]  /*9370*/  @!P0 BRA `(.L_x_172) ;  /* 0xfffffffc00f08947 */ /* 0x004fea000383ffff */
[----:B------:R-:W-:Y:S05]  /*9380*/  BRA `(.L_x_173) ;  /* 0xffffff9c00a07947 */ /* 0x000fea000383ffff */
.L_x_56:
[----:B------:R-:W-:-:S07]  /*9390*/  MOV R0, UR5 ;  /* 0x0000000500007c02 */ /* 0x000fce0008000f00 */
.L_x_174:
[----:B-1----:R1:W2:Y:S02]  /*93a0*/  SYNCS.PHASECHK.TRANS64.TRYWAIT P0, [R0+URZ], R3 ;  /* 0x00000003000075a7 */ /* 0x0022a400080011ff */
[----:B--2---:R-:W-:Y:S05]  /*93b0*/  @!P0 NANOSLEEP.SYNCS 0x989680 ;  /* 0x009896800000895d */ /* 0x004fea0003900000 */
[----:B------:R-:W2:Y:S02]  /*93c0*/  @!P0 SYNCS.PHASECHK.TRANS64 P0, [R0+URZ], R3 ;  /* 0x00000003000085a7 */ /* 0x000ea400080010ff */
[----:B--2---:R-:W-:Y:S05]  /*93d0*/  @!P0 BRA `(.L_x_174) ;  /* 0xfffffffc00f08947 */ /* 0x004fea000383ffff */
[----:B------:R-:W-:Y:S05]  /*93e0*/  BRA `(.L_x_175) ;  /* 0xffffff9c00ac7947 */ /* 0x000fea000383ffff */
.L_x_57:
[----:B------:R-:W-:-:S07]  /*93f0*/  MOV R0, UR5 ;  /* 0x0000000500007c02 */ /* 0x000fce0008000f00 */
.L_x_176:
[----:B-1----:R1:W2:Y:S02]  /*9400*/  SYNCS.PHASECHK.TRANS64.TRYWAIT P0, [R0+URZ], R3 ;  /* 0x00000003000075a7 */ /* 0x0022a400080011ff */
[----:B--2---:R-:W-:Y:S05]  /*9410*/  @!P0 NANOSLEEP.SYNCS 0x989680 ;  /* 0x009896800000895d */ /* 0x004fea0003900000 */
[----:B------:R-:W2:Y:S02]  /*9420*/  @!P0 SYNCS.PHASECHK.TRANS64 P0, [R0+URZ], R3 ;  /* 0x00000003000085a7 */ /* 0x000ea400080010ff */
[----:B--2---:R-:W-:Y:S05]  /*9430*/  @!P0 BRA `(.L_x_176) ;  /* 0xfffffffc00f08947 */ /* 0x004fea000383ffff */
[----:B------:R-:W-:Y:S05]  /*9440*/  BRA `(.L_x_177) ;  /* 0xffffff9c00b87947 */ /* 0x000fea000383ffff */
.L_x_58:
[----:B------:R-:W-:-:S07]  /*9450*/  MOV R0, UR5 ;  /* 0x0000000500007c02 */ /* 0x000fce0008000f00 */
.L_x_178:
[----:B-1----:R1:W2:Y:S02]  /*9460*/  SYNCS.PHASECHK.TRANS64.TRYWAIT P0, [R0+URZ], R3 ;  /* 0x00000003000075a7 */ /* 0x0022a400080011ff */
[----:B--2---:R-:W-:Y:S05]  /*9470*/  @!P0 NANOSLEEP.SYNCS 0x989680 ;  /* 0x009896800000895d */ /* 0x004fea0003900000 */
[----:B------:R-:W2:Y:S02]  /*9480*/  @!P0 SYNCS.PHASECHK.TRANS64 P0, [R0+URZ], R3 ;  /* 0x00000003000085a7 */ /* 0x000ea400080010ff */
[----:B--2---:R-:W-:Y:S05]  /*9490*/  @!P0 BRA `(.L_x_178) ;  /* 0xfffffffc00f08947 */ /* 0x004fea000383ffff */
[----:B------:R-:W-:Y:S05]  /*94a0*/  BRA `(.L_x_179) ;  /* 0xffffff9c00c47947 */ /* 0x000fea000383ffff */
.L_x_59:
[----:B------:R-:W-:-:S07]  /*94b0*/  MOV R0, UR5 ;  /* 0x0000000500007c02 */ /* 0x000fce0008000f00 */
.L_x_180:
[----:B-1----:R1:W2:Y:S02]  /*94c0*/  SYNCS.PHASECHK.TRANS64.TRYWAIT P0, [R0+URZ], R3 ;  /* 0x00000003000075a7 */ /* 0x0022a400080011ff */
[----:B--2---:R-:W-:Y:S05]  /*94d0*/  @!P0 NANOSLEEP.SYNCS 0x989680 ;  /* 0x009896800000895d */ /* 0x004fea0003900000 */
[----:B------:R-:W2:Y:S02]  /*94e0*/  @!P0 SYNCS.PHASECHK.TRANS64 P0, [R0+URZ], R3 ;  /* 0x00000003000085a7 */ /* 0x000ea400080010ff */
[----:B--2---:R-:W-:Y:S05]  /*94f0*/  @!P0 BRA `(.L_x_180) ;  /* 0xfffffffc00f08947 */ /* 0x004fea000383ffff */
[----:B------:R-:W-:Y:S05]  /*9500*/  BRA `(.L_x_181) ;  /* 0xffffff9c00d07947 */ /* 0x000fea000383ffff */
.L_x_60:
[----:B------:R-:W-:-:S07]  /*9510*/  MOV R0, UR5 ;  /* 0x0000000500007c02 */ /* 0x000fce0008000f00 */
.L_x_182:
[----:B-1----:R1:W2:Y:S02]  /*9520*/  SYNCS.PHASECHK.TRANS64.TRYWAIT P0, [R0+URZ], R3 ;  /* 0x00000003000075a7 */ /* 0x0022a400080011ff */
[----:B--2---:R-:W-:Y:S05]  /*9530*/  @!P0 NANOSLEEP.SYNCS 0x989680 ;  /* 0x009896800000895d */ /* 0x004fea0003900000 */
[----:B------:R-:W2:Y:S02]  /*9540*/  @!P0 SYNCS.PHASECHK.TRANS64 P0, [R0+URZ], R3 ;  /* 0x00000003000085a7 */ /* 0x000ea400080010ff */
[----:B--2---:R-:W-:Y:S05]  /*9550*/  @!P0 BRA `(.L_x_182) ;  /* 0xfffffffc00f08947 */ /* 0x004fea000383ffff */
[----:B------:R-:W-:Y:S05]  /*9560*/  BRA `(.L_x_183) ;  /* 0xffffff9c00dc7947 */ /* 0x000fea000383ffff */
.L_x_61:
[----:B------:R-:W-:-:S07]  /*9570*/  MOV R0, UR5 ;  /* 0x0000000500007c02 */ /* 0x000fce0008000f00 */
.L_x_184:
[----:B-1----:R1:W2:Y:S02]  /*9580*/  SYNCS.PHASECHK.TRANS64.TRYWAIT P0, [R0+URZ], R3 ;  /* 0x00000003000075a7 */ /* 0x0022a400080011ff */
[----:B--2---:R-:W-:Y:S05]  /*9590*/  @!P0 NANOSLEEP.SYNCS 0x989680 ;  /* 0x009896800000895d */ /* 0x004fea0003900000 */
[----:B------:R-:W2:Y:S02]  /*95a0*/  @!P0 SYNCS.PHASECHK.TRANS64 P0, [R0+URZ], R3 ;  /* 0x00000003000085a7 */ /* 0x000ea400080010ff */
[----:B--2---:R-:W-:Y:S05]  /*95b0*/  @!P0 BRA `(.L_x_184) ;  /* 0xfffffffc00f08947 */ /* 0x004fea000383ffff */
[----:B------:R-:W-:Y:S05]  /*95c0*/  BRA `(.L_x_185) ;  /* 0xffffff9c00e87947 */ /* 0x000fea000383ffff */
.L_x_62:
[----:B------:R-:W-:-:S07]  /*95d0*/  MOV R0, UR5 ;  /* 0x0000000500007c02 */ /* 0x000fce0008000f00 */
.L_x_186:
[----:B-1----:R1:W2:Y:S02]  /*95e0*/  SYNCS.PHASECHK.TRANS64.TRYWAIT P0, [R0+URZ], R3 ;  /* 0x00000003000075a7 */ /* 0x0022a400080011ff */
[----:B--2---:R-:W-:Y:S05]  /*95f0*/  @!P0 NANOSLEEP.SYNCS 0x989680 ;  /* 0x009896800000895d */ /* 0x004fea0003900000 */
[----:B------:R-:W2:Y:S02]  /*9600*/  @!P0 SYNCS.PHASECHK.TRANS64 P0, [R0+URZ], R3 ;  /* 0x00000003000085a7 */ /* 0x000ea400080010ff */
[----:B--2---:R-:W-:Y:S05]  /*9610*/  @!P0 BRA `(.L_x_186) ;  /* 0xfffffffc00f08947 */ /* 0x004fea000383ffff */
[----:B------:R-:W-:Y:S05]  /*9620*/  BRA `(.L_x_187) ;  /* 0xffffff9c00f47947 */ /* 0x000fea000383ffff */
.L_x_63:
[----:B------:R-:W-:-:S07]  /*9630*/  MOV R0, UR5 ;  /* 0x0000000500007c02 */ /* 0x000fce0008000f00 */
.L_x_188:
[----:B-1----:R1:W2:Y:S02]  /*9640*/  SYNCS.PHASECHK.TRANS64.TRYWAIT P0, [R0+URZ], R3 ;  /* 0x00000003000075a7 */ /* 0x0022a400080011ff */
[----:B--2---:R-:W-:Y:S05]  /*9650*/  @!P0 NANOSLEEP.SYNCS 0x989680 ;  /* 0x009896800000895d */ /* 0x004fea0003900000 */
[----:B------:R-:W2:Y:S02]  /*9660*/  @!P0 SYNCS.PHASECHK.TRANS64 P0, [R0+URZ], R3 ;  /* 0x00000003000085a7 */ /* 0x000ea400080010ff */
[----:B--2---:R-:W-:Y:S05]  /*9670*/  @!P0 BRA `(.L_x_188) ;  /* 0xfffffffc00f08947 */ /* 0x004fea000383ffff */
[----:B------:R-:W-:Y:S05]  /*9680*/  BRA `(.L_x_189) ;  /* 0xffffffa000007947 */ /* 0x000fea000383ffff */
.L_x_64:
[----:B------:R-:W-:-:S07]  /*9690*/  MOV R0, UR5 ;  /* 0x0000000500007c02 */ /* 0x000fce0008000f00 */
.L_x_190:
[----:B-1----:R1:W2:Y:S02]  /*96a0*/  SYNCS.PHASECHK.TRANS64.TRYWAIT P0, [R0+URZ], R3 ;  /* 0x00000003000075a7 */ /* 0x0022a400080011ff */
[----:B--2---:R-:W-:Y:S05]  /*96b0*/  @!P0 NANOSLEEP.SYNCS 0x989680 ;  /* 0x009896800000895d */ /* 0x004fea0003900000 */
[----:B------:R-:W2:Y:S02]  /*96c0*/  @!P0 SYNCS.PHASECHK.TRANS64 P0, [R0+URZ], R3 ;  /* 0x00000003000085a7 */ /* 0x000ea400080010ff */
[----:B--2---:R-:W-:Y:S05]  /*96d0*/  @!P0 BRA `(.L_x_190) ;  /* 0xfffffffc00f08947 */ /* 0x004fea000383ffff */
[----:B------:R-:W-:Y:S05]  /*96e0*/  BRA `(.L_x_191) ;  /* 0xffffffa0000c7947 */ /* 0x000fea000383ffff */
.L_x_65:
[----:B------:R-:W-:-:S07]  /*96f0*/  MOV R0, UR5 ;  /* 0x0000000500007c02 */ /* 0x000fce0008000f00 */
.L_x_192:
[----:B-1----:R1:W2:Y:S02]  /*9700*/  SYNCS.PHASECHK.TRANS64.TRYWAIT P0, [R0+URZ], R3 ;  /* 0x00000003000075a7 */ /* 0x0022a400080011ff */
[----:B--2---:R-:W-:Y:S05]  /*9710*/  @!P0 NANOSLEEP.SYNCS 0x989680 ;  /* 0x009896800000895d */ /* 0x004fea0003900000 */
[----:B------:R-:W2:Y:S02]  /*9720*/  @!P0 SYNCS.PHASECHK.TRANS64 P0, [R0+URZ], R3 ;  /* 0x00000003000085a7 */ /* 0x000ea400080010ff */
[----:B--2---:R-:W-:Y:S05]  /*9730*/  @!P0 BRA `(.L_x_192) ;  /* 0xfffffffc00f08947 */ /* 0x004fea000383ffff */
[----:B------:R-:W-:Y:S05]  /*9740*/  BRA `(.L_x_193) ;  /* 0xffffffa000187947 */ /* 0x000fea000383ffff */
.L_x_66:
[----:B------:R-:W-:-:S07]  /*9750*/  MOV R0, UR5 ;  /* 0x0000000500007c02 */ /* 0x000fce0008000f00 */
.L_x_194:
[----:B-1----:R1:W2:Y:S02]  /*9760*/  SYNCS.PHASECHK.TRANS64.TRYWAIT P0, [R0+URZ], R3 ;  /* 0x00000003000075a7 */ /* 0x0022a400080011ff */
[----:B--2---:R-:W-:Y:S05]  /*9770*/  @!P0 NANOSLEEP.SYNCS 0x989680 ;  /* 0x009896800000895d */ /* 0x004fea0003900000 */
[----:B------:R-:W2:Y:S02]  /*9780*/  @!P0 SYNCS.PHASECHK.TRANS64 P0, [R0+URZ], R3 ;  /* 0x00000003000085a7 */ /* 0x000ea400080010ff */
[----:B--2---:R-:W-:Y:S05]  /*9790*/  @!P0 BRA `(.L_x_194) ;  /* 0xfffffffc00f08947 */ /* 0x004fea000383ffff */
[----:B------:R-:W-:Y:S05]  /*97a0*/  BRA `(.L_x_195) ;  /* 0xffffffa000247947 */ /* 0x000fea000383ffff */
.L_x_67:
[----:B------:R-:W-:-:S07]  /*97b0*/  MOV R0, UR5 ;  /* 0x0000000500007c02 */ /* 0x000fce0008000f00 */
.L_x_196:
[----:B-1----:R1:W2:Y:S02]  /*97c0*/  SYNCS.PHASECHK.TRANS64.TRYWAIT P0, [R0+URZ], R3 ;  /* 0x00000003000075a7 */ /* 0x0022a400080011ff */
[----:B--2---:R-:W-:Y:S05]  /*97d0*/  @!P0 NANOSLEEP.SYNCS 0x989680 ;  /* 0x009896800000895d */ /* 0x004fea0003900000 */
[----:B------:R-:W2:Y:S02]  /*97e0*/  @!P0 SYNCS.PHASECHK.TRANS64 P0, [R0+URZ], R3 ;  /* 0x00000003000085a7 */ /* 0x000ea400080010ff */
[----:B--2---:R-:W-:Y:S05]  /*97f0*/  @!P0 BRA `(.L_x_196) ;  /* 0xfffffffc00f08947 */ /* 0x004fea000383ffff */
[----:B------:R-:W-:Y:S05]  /*9800*/  BRA `(.L_x_197) ;  /* 0xffffffa000307947 */ /* 0x000fea000383ffff */
.L_x_68:
[----:B------:R-:W-:-:S07]  /*9810*/  MOV R0, UR5 ;  /* 0x0000000500007c02 */ /* 0x000fce0008000f00 */
.L_x_198:
[----:B-1----:R1:W2:Y:S02]  /*9820*/  SYNCS.PHASECHK.TRANS64.TRYWAIT P0, [R0+URZ], R3 ;  /* 0x00000003000075a7 */ /* 0x0022a400080011ff */
[----:B--2---:R-:W-:Y:S05]  /*9830*/  @!P0 NANOSLEEP.SYNCS 0x989680 ;  /* 0x009896800000895d */ /* 0x004fea0003900000 */
[----:B------:R-:W2:Y:S02]  /*9840*/  @!P0 SYNCS.PHASECHK.TRANS64 P0, [R0+URZ], R3 ;  /* 0x00000003000085a7 */ /* 0x000ea400080010ff */
[----:B--2---:R-:W-:Y:S05]  /*9850*/  @!P0 BRA `(.L_x_198) ;  /* 0xfffffffc00f08947 */ /* 0x004fea000383ffff */
[----:B------:R-:W-:Y:S05]  /*9860*/  BRA `(.L_x_199) ;  /* 0xffffffa0003c7947 */ /* 0x000fea000383ffff */
.L_x_71:
[----:B-1----:R1:W2:Y:S02]  /*9870*/  SYNCS.PHASECHK.TRANS64.TRYWAIT P0, [R2+URZ+0x230], R5 ;  /* 0x00023005020075a7 */ /* 0x0022a400080011ff */
[----:B--2---:R-:W-:Y:S05]  /*9880*/  @!P0 NANOSLEEP.SYNCS 0x989680 ;  /* 0x009896800000895d */ /* 0x004fea0003900000 */
[----:B------:R-:W2:Y:S02]  /*9890*/  @!P0 SYNCS.PHASECHK.TRANS64 P0, [R2+URZ+0x230], R5 ;  /* 0x00023005020085a7 */ /* 0x000ea400080010ff */
[----:B--2---:R-:W-:Y:S05]  /*98a0*/  @!P0 BRA `(.L_x_71) ;  /* 0xfffffffc00f08947 */ /* 0x004fea000383ffff */
[----:B------:R-:W-:Y:S05]  /*98b0*/  BRA `(.L_x_200) ;  /* 0xffffffa000987947 */ /* 0x000fea000383ffff */
.L_x_72:
[----:B------:R-:W-:-:S07]  /*98c0*/  MOV R2, UR4 ;  /* 0x0000000400027c02 */ /* 0x000fce0008000f00 */
.L_x_201:
[----:B-1----:R1:W2:Y:S02]  /*98d0*/  SYNCS.PHASECHK.TRANS64.TRYWAIT P0, [R2+URZ+0x1e0], R5 ;  /* 0x0001e005020075a7 */ /* 0x0022a400080011ff */
[----:B--2---:R-:W-:Y:S05]  /*98e0*/  @!P0 NANOSLEEP.SYNCS 0x989680 ;  /* 0x009896800000895d */ /* 0x004fea0003900000 */
[----:B------:R-:W2:Y:S02]  /*98f0*/  @!P0 SYNCS.PHASECHK.TRANS64 P0, [R2+URZ+0x1e0], R5 ;  /* 0x0001e005020085a7 */ /* 0x000ea400080010ff */
[----:B--2---:R-:W-:Y:S05]  /*9900*/  @!P0 BRA `(.L_x_201) ;  /* 0xfffffffc00f08947 */ /* 0x004fea000383ffff */
[----:B------:R-:W-:Y:S05]  /*9910*/  BRA `(.L_x_202) ;  /* 0xffffffa000a87947 */ /* 0x000fea000383ffff */
.L_x_73:
[----:B-1----:R1:W2:Y:S02]  /*9920*/  SYNCS.PHASECHK.TRANS64.TRYWAIT P1, [R2+URZ+0x1d0], R5 ;  /* 0x0001d005020075a7 */ /* 0x0022a400080211ff */
[----:B--2---:R-:W-:Y:S05]  /*9930*/  @!P1 NANOSLEEP.SYNCS 0x989680 ;  /* 0x009896800000995d */ /* 0x004fea0003900000 */
[----:B------:R-:W2:Y:S02]  /*9940*/  @!P1 SYNCS.PHASECHK.TRANS64 P1, [R2+URZ+0x1d0], R5 ;  /* 0x0001d005020095a7 */ /* 0x000ea400080210ff */
[----:B--2---:R-:W-:Y:S05]  /*9950*/  @!P1 BRA `(.L_x_73) ;  /* 0xfffffffc00f09947 */ /* 0x004fea000383ffff */
[----:B------:R-:W-:Y:S05]  /*9960*/  BRA `(.L_x_203) ;  /* 0xffffffa000d87947 */ /* 0x000fea000383ffff */
.L_x_76:
[----:B------:R-:W-:-:S07]  /*9970*/  MOV R0, UR4 ;  /* 0x0000000400007c02 */ /* 0x000fce0008000f00 */
.L_x_204:
[----:B-1----:R1:W2:Y:S02]  /*9980*/  SYNCS.PHASECHK.TRANS64.TRYWAIT P0, [R0+URZ+0x1e0], R3 ;  /* 0x0001e003000075a7 */ /* 0x0022a400080011ff */
[----:B--2---:R-:W-:Y:S05]  /*9990*/  @!P0 NANOSLEEP.SYNCS 0x989680 ;  /* 0x009896800000895d */ /* 0x004fea0003900000 */
[----:B------:R-:W2:Y:S02]  /*99a0*/  @!P0 SYNCS.PHASECHK.TRANS64 P0, [R0+URZ+0x1e0], R3 ;  /* 0x0001e003000085a7 */ /* 0x000ea400080010ff */
[----:B--2---:R-:W-:Y:S05]  /*99b0*/  @!P0 BRA `(.L_x_204) ;  /* 0xfffffffc00f08947 */ /* 0x004fea000383ffff */
[----:B------:R-:W-:Y:S05]  /*99c0*/  BRA `(.L_x_75) ;  /* 0xffffffa4002c7947 */ /* 0x000fea000383ffff */
.L_x_85:
[----:B-1----:R-:W-:-:S04]  /*99d0*/  MOV R0, UR5 ;  /* 0x0000000500007c02 */ /* 0x002fc80008000f00 */
[----:B------:R1:W2:Y:S03]  /*99e0*/  SYNCS.PHASECHK.TRANS64.TRYWAIT P0, [R0+URZ+0x8], R7 ;  /* 0x00000807000075a7 */ /* 0x0002a600080011ff */
[----:B--2---:R-:W-:Y:S05]  /*99f0*/  @!P0 NANOSLEEP.SYNCS 0x989680 ;  /* 0x009896800000895d */ /* 0x004fea0003900000 */
[----:B------:R-:W2:Y:S02]  /*9a00*/  @!P0 SYNCS.PHASECHK.TRANS64 P0, [R0+URZ+0x8], R7 ;  /* 0x00000807000085a7 */ /* 0x000ea400080010ff */
[----:B--2---:R-:W-:Y:S05]  /*9a10*/  @!P0 BRA `(.L_x_85) ;  /* 0xfffffffc00ec8947 */ /* 0x004fea000383ffff */
[----:B------:R-:W-:Y:S05]  /*9a20*/  BRA `(.L_x_84) ;  /* 0xffffffa400e07947 */ /* 0x000fea000383ffff */
.L_x_87:
[----:B------:R-:W-:Y:S01]  /*9a30*/  BSSY B0, `(.L_x_205) ;  /* 0x0000006000007945 */ /* 0x000fe20003800000 */
[----:B------:R-:W-:-:S07]  /*9a40*/  MOV R15, 0xffffffff ;  /* 0xffffffff000f7802 */ /* 0x000fce0000000f00 */
[----:B-1---5:R-:W-:Y:S05]  /*9a50*/  WARPSYNC.COLLECTIVE R15, `(.L_x_206) ;  /* 0x000000000f0c7348 */ /* 0x022fea0003c00000 */
[----:B------:R-:W-:Y:S02]  /*9a60*/  ELECT P6, UR79, PT ;  /* 0x00000000004f782f */ /* 0x000fe400038c0000 */
[----:B------:R-:W-:Y:S01]  /*9a70*/  MOV R14, UR79 ;  /* 0x0000004f000e7c02 */ /* 0x000fe20008000f00 */
[----:B-1---5:R-:W-:Y:S10]  /*9a80*/  ENDCOLLECTIVE ;  /* 0x000000000000791b */ /* 0x022ff40003800000 */
.L_x_206:
[----:B------:R-:W-:Y:S05]  /*9a90*/  BSYNC B0 ;  /* 0x0000000000007941 */ /* 0x000fea0003800000 */
.L_x_205:
[----:B------:R-:W-:Y:S05]  /*9aa0*/  BRA `(.L_x_207) ;  /* 0xffffffa800107947 */ /* 0x000fea000383ffff */
.L_x_89:
[----:B-1----:R-:W-:-:S04]  /*9ab0*/  MOV R0, UR5 ;  /* 0x0000000500007c02 */ /* 0x002fc80008000f00 */
[----:B------:R1:W2:Y:S03]  /*9ac0*/  SYNCS.PHASECHK.TRANS64.TRYWAIT P0, [R0+URZ+0x8], R5 ;  /* 0x00000805000075a7 */ /* 0x0002a600080011ff */
[----:B--2---:R-:W-:Y:S05]  /*9ad0*/  @!P0 NANOSLEEP.SYNCS 0x989680 ;  /* 0x009896800000895d */ /* 0x004fea0003900000 */
[----:B------:R-:W2:Y:S02]  /*9ae0*/  @!P0 SYNCS.PHASECHK.TRANS64 P0, [R0+URZ+0x8], R5 ;  /* 0x00000805000085a7 */ /* 0x000ea400080010ff */
[----:B--2---:R-:W-:Y:S05]  /*9af0*/  @!P0 BRA `(.L_x_89) ;  /* 0xfffffffc00ec8947 */ /* 0x004fea000383ffff */
[----:B------:R-:W-:Y:S05]  /*9b00*/  BRA `(.L_x_88) ;  /* 0xffffffa800147947 */ /* 0x000fea000383ffff */
.L_x_90:
[----:B-1----:R1:W2:Y:S02]  /*9b10*/  SYNCS.PHASECHK.TRANS64.TRYWAIT P0, [R0+URZ+0x1d0], R5 ;  /* 0x0001d005000075a7 */ /* 0x0022a400080011ff */
[----:B--2---:R-:W-:Y:S05]  /*9b20*/  @!P0 NANOSLEEP.SYNCS 0x989680 ;  /* 0x009896800000895d */ /* 0x004fea0003900000 */
[----:B------:R-:W2:Y:S02]  /*9b30*/  @!P0 SYNCS.PHASECHK.TRANS64 P0, [R0+URZ+0x1d0], R5 ;  /* 0x0001d005000085a7 */ /* 0x000ea400080010ff */
[----:B--2---:R-:W-:Y:S05]  /*9b40*/  @!P0 BRA `(.L_x_90) ;  /* 0xfffffffc00f08947 */ /* 0x004fea000383ffff */
[----:B------:R-:W-:Y:S05]  /*9b50*/  BRA `(.L_x_208) ;  /* 0xffffffa800f07947 */ /* 0x000fea000383ffff */
.L_x_92:
[----:B------:R-:W-:-:S07]  /*9b60*/  MOV R0, UR23 ;  /* 0x0000001700007c02 */ /* 0x000fce0008000f00 */
.L_x_209:
[----:B-1----:R1:W2:Y:S02]  /*9b70*/  SYNCS.PHASECHK.TRANS64.TRYWAIT P0, [R0+URZ+0x210], R5 ;  /* 0x00021005000075a7 */ /* 0x0022a400080011ff */
[----:B--2---:R-:W-:Y:S05]  /*9b80*/  @!P0 NANOSLEEP.SYNCS 0x989680 ;  /* 0x009896800000895d */ /* 0x004fea0003900000 */
[----:B------:R-:W2:Y:S02]  /*9b90*/  @!P0 SYNCS.PHASECHK.TRANS64 P0, [R0+URZ+0x210], R5 ;  /* 0x00021005000085a7 */ /* 0x000ea400080010ff */
[----:B--2---:R-:W-:Y:S05]  /*9ba0*/  @!P0 BRA `(.L_x_209) ;  /* 0xfffffffc00f08947 */ /* 0x004fea000383ffff */
[----:B------:R-:W-:Y:S05]  /*9bb0*/  BRA `(.L_x_210) ;  /* 0xffffffac003c7947 */ /* 0x000fea000383ffff */
.L_x_95:
[----:B------:R-:W-:Y:S07]  /*9bc0*/  MOV R0, UR5 ;  /* 0x0000000500007c02 */ /* 0x000fee0008000f00 */
.L_x_211:
[----:B-1----:R1:W2:Y:S02]  /*9bd0*/  SYNCS.PHASECHK.TRANS64.TRYWAIT P0, [R0+URZ], R5 ;  /* 0x00000005000075a7 */ /* 0x0022a400080011ff */
[----:B--2---:R-:W-:Y:S05]  /*9be0*/  @!P0 NANOSLEEP.SYNCS 0x989680 ;  /* 0x009896800000895d */ /* 0x004fea0003900000 */
[----:B------:R-:W2:Y:S02]  /*9bf0*/  @!P0 SYNCS.PHASECHK.TRANS64 P0, [R0+URZ], R5 ;  /* 0x00000005000085a7 */ /* 0x000ea400080010ff */
[----:B--2---:R-:W-:Y:S05]  /*9c00*/  @!P0 BRA `(.L_x_211) ;  /* 0xfffffffc00f08947 */ /* 0x004fea000383ffff */
[----:B------:R-:W-:Y:S05]  /*9c10*/  BRA `(.L_x_94) ;  /* 0xffffffac00507947 */ /* 0x000fea000383ffff */
.L_x_99:
[----:B-1----:R-:W-:-:S07]  /*9c20*/  MOV R0, UR4 ;  /* 0x0000000400007c02 */ /* 0x002fce0008000f00 */
.L_x_212:
[----:B-1----:R1:W2:Y:S02]  /*9c30*/  SYNCS.PHASECHK.TRANS64.TRYWAIT P0, [R0+URZ], R3 ;  /* 0x00000003000075a7 */ /* 0x0022a400080011ff */
[----:B--2---:R-:W-:Y:S05]  /*9c40*/  @!P0 NANOSLEEP.SYNCS 0x989680 ;  /* 0x009896800000895d */ /* 0x004fea0003900000 */
[----:B------:R-:W2:Y:S02]  /*9c50*/  @!P0 SYNCS.PHASECHK.TRANS64 P0, [R0+URZ], R3 ;  /* 0x00000003000085a7 */ /* 0x000ea400080010ff */
[----:B--2---:R-:W-:Y:S05]  /*9c60*/  @!P0 BRA `(.L_x_212) ;  /* 0xfffffffc00f08947 */ /* 0x004fea000383ffff */
[----:B------:R-:W-:Y:S05]  /*9c70*/  BRA `(.L_x_213) ;  /* 0xffffffb0001c7947 */ /* 0x000fea000383ffff */
.L_x_100:
[----:B------:R-:W-:-:S07]  /*9c80*/  MOV R0, UR5 ;  /* 0x0000000500007c02 */ /* 0x000fce0008000f00 */
.L_x_214:
[----:B-1----:R1:W2:Y:S02]  /*9c90*/  SYNCS.PHASECHK.TRANS64.TRYWAIT P0, [R0+URZ], R3 ;  /* 0x00000003000075a7 */ /* 0x0022a400080011ff */
[----:B--2---:R-:W-:Y:S05]  /*9ca0*/  @!P0 NANOSLEEP.SYNCS 0x989680 ;  /* 0x009896800000895d */ /* 0x004fea0003900000 */
[----:B------:R-:W2:Y:S02]  /*9cb0*/  @!P0 SYNCS.PHASECHK.TRANS64 P0, [R0+URZ], R3 ;  /* 0x00000003000085a7 */ /* 0x000ea400080010ff */
[----:B--2---:R-:W-:Y:S05]  /*9cc0*/  @!P0 BRA `(.L_x_214) ;  /* 0xfffffffc00f08947 */ /* 0x004fea000383ffff */
[----:B------:R-:W-:Y:S05]  /*9cd0*/  BRA `(.L_x_215) ;  /* 0xffffffb000287947 */ /* 0x000fea000383ffff */
.L_x_101:
[----:B------:R-:W-:-:S07]  /*9ce0*/  MOV R0, UR5 ;  /* 0x0000000500007c02 */ /* 0x000fce0008000f00 */
.L_x_216:
[----:B-1----:R1:W2:Y:S02]  /*9cf0*/  SYNCS.PHASECHK.TRANS64.TRYWAIT P0, [R0+URZ], R3 ;  /* 0x00000003000075a7 */ /* 0x0022a400080011ff */
[----:B--2---:R-:W-:Y:S05]  /*9d00*/  @!P0 NANOSLEEP.SYNCS 0x989680 ;  /* 0x009896800000895d */ /* 0x004fea0003900000 */
[----:B------:R-:W2:Y:S02]  /*9d10*/  @!P0 SYNCS.PHASECHK.TRANS64 P0, [R0+URZ], R3 ;  /* 0x00000003000085a7 */ /* 0x000ea400080010ff */
[----:B--2---:R-:W-:Y:S05]  /*9d20*/  @!P0 BRA `(.L_x_216) ;  /* 0xfffffffc00f08947 */ /* 0x004fea000383ffff */
[----:B------:R-:W-:Y:S05]  /*9d30*/  BRA `(.L_x_217) ;  /* 0xffffffb000347947 */ /* 0x000fea000383ffff */
.L_x_104:
[----:B------:R-:W-:-:S07]  /*9d40*/  MOV R0, UR17 ;  /* 0x0000001100007c02 */ /* 0x000fce0008000f00 */
.L_x_218:
[----:B-1----:R1:W2:Y:S02]  /*9d50*/  SYNCS.PHASECHK.TRANS64.TRYWAIT P1, [R0+URZ+0x250], R3 ;  /* 0x00025003000075a7 */ /* 0x0022a400080211ff */
[----:B--2---:R-:W-:Y:S05]  /*9d60*/  @!P1 NANOSLEEP.SYNCS 0x989680 ;  /* 0x009896800000995d */ /* 0x004fea0003900000 */
[----:B------:R-:W2:Y:S02]  /*9d70*/  @!P1 SYNCS.PHASECHK.TRANS64 P1, [R0+URZ+0x250], R3 ;  /* 0x00025003000095a7 */ /* 0x000ea400080210ff */
[----:B--2---:R-:W-:Y:S05]  /*9d80*/  @!P1 BRA `(.L_x_218) ;  /* 0xfffffffc00f09947 */ /* 0x004fea000383ffff */
[----:B------:R-:W-:Y:S05]  /*9d90*/  BRA `(.L_x_219) ;  /* 0xffffffb000807947 */ /* 0x000fea000383ffff */
.L_x_109:
[----:B--2---:R2:W3:Y:S02]  /*9da0*/  SYNCS.PHASECHK.TRANS64.TRYWAIT P0, [R12+URZ+0x1d0], R9 ;  /* 0x0001d0090c0075a7 */ /* 0x0044e400080011ff */
[----:B---3--:R-:W-:Y:S05]  /*9db0*/  @!P0 NANOSLEEP.SYNCS 0x989680 ;  /* 0x009896800000895d */ /* 0x008fea0003900000 */
[----:B------:R-:W3:Y:S02]  /*9dc0*/  @!P0 SYNCS.PHASECHK.TRANS64 P0, [R12+URZ+0x1d0], R9 ;  /* 0x0001d0090c0085a7 */ /* 0x000ee400080010ff */
[----:B---3--:R-:W-:Y:S05]  /*9dd0*/  @!P0 BRA `(.L_x_109) ;  /* 0xfffffffc00f08947 */ /* 0x008fea000383ffff */
[----:B------:R-:W-:Y:S05]  /*9de0*/  BRA `(.L_x_220) ;  /* 0xffffffb400a07947 */ /* 0x000fea000383ffff */
.L_x_112:
[----:B------:R-:W-:Y:S07]  /*9df0*/  MOV R0, UR21 ;  /* 0x0000001500007c02 */ /* 0x000fee0008000f00 */
.L_x_221:
[----:B--2---:R2:W3:Y:S02]  /*9e00*/  SYNCS.PHASECHK.TRANS64.TRYWAIT P2, [R0+URZ+0x1c8], R11 ;  /* 0x0001c80b000075a7 */ /* 0x0044e400080411ff */
[----:B---3--:R-:W-:Y:S05]  /*9e10*/  @!P2 NANOSLEEP.SYNCS 0x989680 ;  /* 0x009896800000a95d */ /* 0x008fea0003900000 */
[----:B------:R-:W3:Y:S02]  /*9e20*/  @!P2 SYNCS.PHASECHK.TRANS64 P2, [R0+URZ+0x1c8], R11 ;  /* 0x0001c80b0000a5a7 */ /* 0x000ee400080410ff */
[----:B---3--:R-:W-:Y:S05]  /*9e30*/  @!P2 BRA `(.L_x_221) ;  /* 0xfffffffc00f0a947 */ /* 0x008fea000383ffff */
[----:B------:R-:W-:Y:S05]  /*9e40*/  BRA `(.L_x_111) ;  /* 0xffffffbc00087947 */ /* 0x000fea000383ffff */
.L_x_115:
[----:B--2---:R-:W-:Y:S07]  /*9e50*/  MOV R0, UR21 ;  /* 0x0000001500007c02 */ /* 0x004fee0008000f00 */
.L_x_222:
[----:B--2---:R2:W3:Y:S02]  /*9e60*/  SYNCS.PHASECHK.TRANS64.TRYWAIT P0, [R0+URZ+0x1b0], R9 ;  /* 0x0001b009000075a7 */ /* 0x0044e400080011ff */
[----:B---3--:R-:W-:Y:S05]  /*9e70*/  @!P0 NANOSLEEP.SYNCS 0x989680 ;  /* 0x009896800000895d */ /* 0x008fea0003900000 */
[----:B------:R-:W3:Y:S02]  /*9e80*/  @!P0 SYNCS.PHASECHK.TRANS64 P0, [R0+URZ+0x1b0], R9 ;  /* 0x0001b009000085a7 */ /* 0x000ee400080010ff */
[----:B---3--:R-:W-:Y:S05]  /*9e90*/  @!P0 BRA `(.L_x_222) ;  /* 0xfffffffc00f08947 */ /* 0x008fea000383ffff */
[----:B------:R-:W-:Y:S05]  /*9ea0*/  BRA `(.L_x_223) ;  /* 0xffffffbc00647947 */ /* 0x000fea000383ffff */
.L_x_116:
[----:B------:R-:W-:Y:S07]  /*9eb0*/  MOV R0, UR21 ;  /* 0x0000001500007c02 */ /* 0x000fee0008000f00 */
.L_x_224:
[----:B--2---:R2:W3:Y:S02]  /*9ec0*/  SYNCS.PHASECHK.TRANS64.TRYWAIT P0, [R0+URZ+0x1b8], R9 ;  /* 0x0001b809000075a7 */ /* 0x0044e400080011ff */
[----:B---3--:R-:W-:Y:S05]  /*9ed0*/  @!P0 NANOSLEEP.SYNCS 0x989680 ;  /* 0x009896800000895d */ /* 0x008fea0003900000 */
[----:B------:R-:W3:Y:S02]  /*9ee0*/  @!P0 SYNCS.PHASECHK.TRANS64 P0, [R0+URZ+0x1b8], R9 ;  /* 0x0001b809000085a7 */ /* 0x000ee400080010ff */
[----:B---3--:R-:W-:Y:S05]  /*9ef0*/  @!P0 BRA `(.L_x_224) ;  /* 0xfffffffc00f08947 */ /* 0x008fea000383ffff */
[----:B------:R-:W-:Y:S05]  /*9f00*/  BRA `(.L_x_225) ;  /* 0xffffffbc00bc7947 */ /* 0x000fea000383ffff */
.L_x_118:
[----:B------:R-:W-:-:S07]  /*9f10*/  MOV R0, UR21 ;  /* 0x0000001500007c02 */ /* 0x000fce0008000f00 */
.L_x_226:
[----:B--2---:R2:W4:Y:S02]  /*9f20*/  SYNCS.PHASECHK.TRANS64.TRYWAIT P0, [R0+URZ+0x1b0], R3 ;  /* 0x0001b003000075a7 */ /* 0x00452400080011ff */
[----:B----4-:R-:W-:Y:S05]  /*9f30*/  @!P0 NANOSLEEP.SYNCS 0x989680 ;  /* 0x009896800000895d */ /* 0x010fea0003900000 */
[----:B------:R-:W4:Y:S02]  /*9f40*/  @!P0 SYNCS.PHASECHK.TRANS64 P0, [R0+URZ+0x1b0], R3 ;  /* 0x0001b003000085a7 */ /* 0x000f2400080010ff */
[----:B----4-:R-:W-:Y:S05]  /*9f50*/  @!P0 BRA `(.L_x_226) ;  /* 0xfffffffc00f08947 */ /* 0x010fea000383ffff */
[----:B------:R-:W-:Y:S05]  /*9f60*/  BRA `(.L_x_227) ;  /* 0xffffffc000487947 */ /* 0x000fea000383ffff */
.L_x_120:
[----:B-1----:R1:W2:Y:S02]  /*9f70*/  SYNCS.PHASECHK.TRANS64.TRYWAIT P0, [R3+URZ+0x1d0], R0 ;  /* 0x0001d000030075a7 */ /* 0x0022a400080011ff */
[----:B--2---:R-:W-:Y:S05]  /*9f80*/  @!P0 NANOSLEEP.SYNCS 0x989680 ;  /* 0x009896800000895d */ /* 0x004fea0003900000 */
[----:B------:R-:W2:Y:S02]  /*9f90*/  @!P0 SYNCS.PHASECHK.TRANS64 P0, [R3+URZ+0x1d0], R0 ;  /* 0x0001d000030085a7 */ /* 0x000ea400080010ff */
[----:B--2---:R-:W-:Y:S05]  /*9fa0*/  @!P0 BRA `(.L_x_120) ;  /* 0xfffffffc00f08947 */ /* 0x004fea000383ffff */
[----:B------:R-:W-:Y:S05]  /*9fb0*/  BRA `(.L_x_228) ;  /* 0xffffffc400047947 */ /* 0x000fea000383ffff */
.L_x_131:
[----:B-1----:R1:W2:Y:S02]  /*9fc0*/  SYNCS.PHASECHK.TRANS64.TRYWAIT P1, [R3+URZ+0x1a0], R0 ;  /* 0x0001a000030075a7 */ /* 0x0022a400080211ff */
[----:B--2---:R-:W-:Y:S05]  /*9fd0*/  @!P1 NANOSLEEP.SYNCS 0x989680 ;  /* 0x009896800000995d */ /* 0x004fea0003900000 */
[----:B------:R-:W2:Y:S02]  /*9fe0*/  @!P1 SYNCS.PHASECHK.TRANS64 P1, [R3+URZ+0x1a0], R0 ;  /* 0x0001a000030095a7 */ /* 0x000ea400080210ff */
[----:B--2---:R-:W-:Y:S05]  /*9ff0*/  @!P1 BRA `(.L_x_131) ;  /* 0xfffffffc00f09947 */ /* 0x004fea000383ffff */
[----:B------:R-:W-:Y:S05]  /*a000*/  BRA `(.L_x_130) ;  /* 0xffffffd000707947 */ /* 0x000fea000383ffff */
.L_x_133:
[----:B-1----:R1:W4:Y:S02]  /*a010*/  SYNCS.PHASECHK.TRANS64.TRYWAIT P0, [R90+URZ+0x1f0], R5 ;  /* 0x0001f0055a0075a7 */ /* 0x00232400080011ff */
[----:B----4-:R-:W-:Y:S05]  /*a020*/  @!P0 NANOSLEEP.SYNCS 0x989680 ;  /* 0x009896800000895d */ /* 0x010fea0003900000 */
[----:B------:R-:W4:Y:S02]  /*a030*/  @!P0 SYNCS.PHASECHK.TRANS64 P0, [R90+URZ+0x1f0], R5 ;  /* 0x0001f0055a0085a7 */ /* 0x000f2400080010ff */
[----:B----4-:R-:W-:Y:S05]  /*a040*/  @!P0 BRA `(.L_x_133) ;  /* 0xfffffffc00f08947 */ /* 0x010fea000383ffff */
[----:B------:R-:W-:Y:S05]  /*a050*/  BRA `(.L_x_132) ;  /* 0xffffffd000c47947 */ /* 0x000fea000383ffff */
.L_x_141:
[----:B--2---:R2:W3:Y:S02]  /*a060*/  SYNCS.PHASECHK.TRANS64.TRYWAIT P0, [R109+URZ+0x1a0], R2 ;  /* 0x0001a0026d0075a7 */ /* 0x0044e400080011ff */
[----:B---3--:R-:W-:Y:S05]  /*a070*/  @!P0 NANOSLEEP.SYNCS 0x989680 ;  /* 0x009896800000895d */ /* 0x008fea0003900000 */
[----:B------:R-:W3:Y:S02]  /*a080*/  @!P0 SYNCS.PHASECHK.TRANS64 P0, [R109+URZ+0x1a0], R2 ;  /* 0x0001a0026d0085a7 */ /* 0x000ee400080010ff */
[----:B---3--:R-:W-:Y:S05]  /*a090*/  @!P0 BRA `(.L_x_141) ;  /* 0xfffffffc00f08947 */ /* 0x008fea000383ffff */
[----:B------:R-:W-:Y:S05]  /*a0a0*/  BRA `(.L_x_140) ;  /* 0xffffffdc00cc7947 */ /* 0x000fea000383ffff */
        .weak           $__internal_0_$__cuda_sm10x_tcgen05_guardrail_trap_col_being_dealloced_not_returned_by_alloc
        .type           $__internal_0_$__cuda_sm10x_tcgen05_guardrail_trap_col_being_dealloced_not_returned_by_alloc,@function
        .size           $__internal_0_$__cuda_sm10x_tcgen05_guardrail_trap_col_being_dealloced_not_returned_by_alloc,($__internal_1_$__cuda_sm10x_tcgen05_guardrail_trap_phase_invalid_during_alloc - $__internal_0_$__cuda_sm10x_tcgen05_guardrail_trap_col_being_dealloced_not_returned_by_alloc)
$__internal_0_$__cuda_sm10x_tcgen05_guardrail_trap_col_being_dealloced_not_returned_by_alloc:
[----:B------:R-:W-:Y:S05]  /*a0b0*/  BPT.TRAP 0x1 ;  /* 0x000000040000795c */ /* 0x000fea0000300000 */
[----:B------:R-:W-:-:S04]  /*a0c0*/  HFMA2 R3, -RZ, RZ, 0, 0 ;  /* 0x00000000ff037431 */ /* 0x000fc800000001ff */
[----:B------:R-:W-:Y:S05]  /*a0d0*/  RET.REL.NODEC R2 `(_ZN7cutlass13device_kernelINS_4gemm6kernel13GemmUniversalIN4cute5tupleIJiiiiEEENS1_10collective13CollectiveMmaINS1_35MainloopSm100TmaUmmaWarpSpecializedILi26ELi2ELi4ENS5_IJNS4_1CILi2EEESB_NSA_ILi1EEEEEEEENS5_IJNSA_ILi128EEESF_NSA_ILi64EEEEEENS_12float_e5m2_tENS5_IJlSC_lEEESI_SJ_NS4_8TiledMMAINS4_8MMA_AtomIJNS4_10MMA_TraitsINS4_25SM100_MMA_F8F6F4_2x1SM_SSEJSI_SI_fSF_SF_NS4_17integral_constantINS4_4UMMA5MajorELSQ_0EEESR_NSO_INSP_7ScaleInELSS_0EEEST_EEEEEENS4_6LayoutINS5_IJSC_SC_SC_EEENS5_IJNSA_ILi0EEESY_SY_EEEEENS5_IJNS4_10UnderscoreES11_S11_EEEEENS4_28SM100_TMA_2SM_LOAD_MULTICASTENS4_14ComposedLayoutINS4_7SwizzleILi2ELi4ELi3EEENS4_18smem_ptr_flag_bitsILi8EEENSW_INS5_IJNSA_ILi8EEESG_EEENS5_IJSG_SC_EEEEEEEvNS4_8identityENS4_18SM100_TMA_2SM_LOADES1E_vS1F_EENS_8epilogue10collective18CollectiveEpilogueINS1I_23Sm100TmaWarpSpecializedILi2ELi2ELi32ELb0ELb0EEEJNS5_IJSG_SF_SG_EEENS5_IJNSW_ISG_SC_EENSW_INS5_IJNSA_ILi32EEESB_EEENS5_IJSC_SG_EEEEEEEESI_SJ_SI_SJ_NS1I_6fusion15FusionCallbacksIS1M_NS1U_17LinearCombinationISI_fSI_fLNS_15FloatRoundStyleE2EEES1N_S1T_JEEENS4_5SM1004TMEM4LOAD26SM100_TMEM_LOAD_32dp32b32xENS4_13SM90_TMA_LOADENS15_INS16_ILi1ELi4ELi3EEES19_NSW_INS5_IJS1A_S1P_EEENS5_IJS1P_SC_EEEEEEENS4_39AutoVectorizingCopyWithAssumedAlignmentILi128EEENS4_14SM90_TMA_STOREES29_S2B_S2B_EEEvvEEEEvNT_6ParamsE) ;  /* 0xffffff5c02c87950 */ /* 0x000fea0003c3ffff */
        .weak           $__internal_1_$__cuda_sm10x_tcgen05_guardrail_trap_phase_invalid_during_alloc
        .type           $__internal_1_$__cuda_sm10x_tcgen05_guardrail_trap_phase_invalid_during_alloc,@function
        .size           $__internal_1_$__cuda_sm10x_tcgen05_guardrail_trap_phase_invalid_during_alloc,($__internal_2_$__cuda_sm10x_tcgen05_guardrail_trap_unallocated_columns_being_dealloced - $__internal_1_$__cuda_sm10x_tcgen05_guardrail_trap_phase_invalid_during_alloc)
$__internal_1_$__cuda_sm10x_tcgen05_guardrail_trap_phase_invalid_during_alloc:
[----:B------:R-:W-:Y:S05]  /*a0e0*/  BPT.TRAP 0x1 ;  /* 0x000000040000795c */ /* 0x000fea0000300000 */
[----:B------:R-:W-:-:S04]  /*a0f0*/  MOV R5, 0x0 ;  /* 0x0000000000057802 */ /* 0x000fc80000000f00 */
[----:B------:R-:W-:Y:S05]  /*a100*/  RET.REL.NODEC R4 `(_ZN7cutlass13device_kernelINS_4gemm6kernel13GemmUniversalIN4cute5tupleIJiiiiEEENS1_10collective13CollectiveMmaINS1_35MainloopSm100TmaUmmaWarpSpecializedILi26ELi2ELi4ENS5_IJNS4_1CILi2EEESB_NSA_ILi1EEEEEEEENS5_IJNSA_ILi128EEESF_NSA_ILi64EEEEEENS_12float_e5m2_tENS5_IJlSC_lEEESI_SJ_NS4_8TiledMMAINS4_8MMA_AtomIJNS4_10MMA_TraitsINS4_25SM100_MMA_F8F6F4_2x1SM_SSEJSI_SI_fSF_SF_NS4_17integral_constantINS4_4UMMA5MajorELSQ_0EEESR_NSO_INSP_7ScaleInELSS_0EEEST_EEEEEENS4_6LayoutINS5_IJSC_SC_SC_EEENS5_IJNSA_ILi0EEESY_SY_EEEEENS5_IJNS4_10UnderscoreES11_S11_EEEEENS4_28SM100_TMA_2SM_LOAD_MULTICASTENS4_14ComposedLayoutINS4_7SwizzleILi2ELi4ELi3EEENS4_18smem_ptr_flag_bitsILi8EEENSW_INS5_IJNSA_ILi8EEESG_EEENS5_IJSG_SC_EEEEEEEvNS4_8identityENS4_18SM100_TMA_2SM_LOADES1E_vS1F_EENS_8epilogue10collective18CollectiveEpilogueINS1I_23Sm100TmaWarpSpecializedILi2ELi2ELi32ELb0ELb0EEEJNS5_IJSG_SF_SG_EEENS5_IJNSW_ISG_SC_EENSW_INS5_IJNSA_ILi32EEESB_EEENS5_IJSC_SG_EEEEEEEESI_SJ_SI_SJ_NS1I_6fusion15FusionCallbacksIS1M_NS1U_17LinearCombinationISI_fSI_fLNS_15FloatRoundStyleE2EEES1N_S1T_JEEENS4_5SM1004TMEM4LOAD26SM100_TMEM_LOAD_32dp32b32xENS4_13SM90_TMA_LOADENS15_INS16_ILi1ELi4ELi3EEES19_NSW_INS5_IJS1A_S1P_EEENS5_IJS1P_SC_EEEEEEENS4_39AutoVectorizingCopyWithAssumedAlignmentILi128EEENS4_14SM90_TMA_STOREES29_S2B_S2B_EEEvvEEEEvNT_6ParamsE) ;  /* 0xffffff5c04bc7950 */ /* 0x000fea0003c3ffff */
        .weak           $__internal_2_$__cuda_sm10x_tcgen05_guardrail_trap_unallocated_columns_being_dealloced
        .type           $__internal_2_$__cuda_sm10x_tcgen05_guardrail_trap_unallocated_columns_being_dealloced,@function
        .size           $__internal_2_$__cuda_sm10x_tcgen05_guardrail_trap_unallocated_columns_being_dealloced,(.L_x_230 - $__internal_2_$__cuda_sm10x_tcgen05_guardrail_trap_unallocated_columns_being_dealloced)
$__internal_2_$__cuda_sm10x_tcgen05_guardrail_trap_unallocated_columns_being_dealloced:
[----:B------:R-:W-:Y:S05]  /*a110*/  BPT.TRAP 0x1 ;  /* 0x000000040000795c */ /* 0x000fea0000300000 */
[----:B------:R-:W-:-:S04]  /*a120*/  HFMA2 R3, -RZ, RZ, 0, 0 ;  /* 0x00000000ff037431 */ /* 0x000fc800000001ff */
[----:B------:R-:W-:Y:S05]  /*a130*/  RET.REL.NODEC R2 `(_ZN7cutlass13device_kernelINS_4gemm6kernel13GemmUniversalIN4cute5tupleIJiiiiEEENS1_10collective13CollectiveMmaINS1_35MainloopSm100TmaUmmaWarpSpecializedILi26ELi2ELi4ENS5_IJNS4_1CILi2EEESB_NSA_ILi1EEEEEEEENS5_IJNSA_ILi128EEESF_NSA_ILi64EEEEEENS_12float_e5m2_tENS5_IJlSC_lEEESI_SJ_NS4_8TiledMMAINS4_8MMA_AtomIJNS4_10MMA_TraitsINS4_25SM100_MMA_F8F6F4_2x1SM_SSEJSI_SI_fSF_SF_NS4_17integral_constantINS4_4UMMA5MajorELSQ_0EEESR_NSO_INSP_7ScaleInELSS_0EEEST_EEEEEENS4_6LayoutINS5_IJSC_SC_SC_EEENS5_IJNSA_ILi0EEESY_SY_EEEEENS5_IJNS4_10UnderscoreES11_S11_EEEEENS4_28SM100_TMA_2SM_LOAD_MULTICASTENS4_14ComposedLayoutINS4_7SwizzleILi2ELi4ELi3EEENS4_18smem_ptr_flag_bitsILi8EEENSW_INS5_IJNSA_ILi8EEESG_EEENS5_IJSG_SC_EEEEEEEvNS4_8identityENS4_18SM100_TMA_2SM_LOADES1E_vS1F_EENS_8epilogue10collective18CollectiveEpilogueINS1I_23Sm100TmaWarpSpecializedILi2ELi2ELi32ELb0ELb0EEEJNS5_IJSG_SF_SG_EEENS5_IJNSW_ISG_SC_EENSW_INS5_IJNSA_ILi32EEESB_EEENS5_IJSC_SG_EEEEEEEESI_SJ_SI_SJ_NS1I_6fusion15FusionCallbacksIS1M_NS1U_17LinearCombinationISI_fSI_fLNS_15FloatRoundStyleE2EEES1N_S1T_JEEENS4_5SM1004TMEM4LOAD26SM100_TMEM_LOAD_32dp32b32xENS4_13SM90_TMA_LOADENS15_INS16_ILi1ELi4ELi3EEES19_NSW_INS5_IJS1A_S1P_EEENS5_IJS1P_SC_EEEEEEENS4_39AutoVectorizingCopyWithAssumedAlignmentILi128EEENS4_14SM90_TMA_STOREES29_S2B_S2B_EEEvvEEEEvNT_6ParamsE) ;  /* 0xffffff5c02b07950 */ /* 0x000fea0003c3ffff */
.L_x_229:
[----:B------:R-:W-:-:S00]  /*a140*/  BRA `(.L_x_229) ;  /* 0xfffffffc00fc7947 */ /* 0x000fc0000383ffff */
[----:B------:R-:W-:-:S00]  /*a150*/  NOP ;  /* 0x0000000000007918 */ /* 0x000fc00000000000 */
        /* <DEDUP_REMOVED lines=10> */
.L_x_230:


//--------------------- .nv.global.init           --------------------------
	.section	.nv.global.init,"aw",@progbits
.nv.global.init:
	.type		$str$27,@object
	.size		$str$27,($str$28 - $str$27)
$str$27:
        /*0000*/ 	.byte	0x28, 0x61, 0x64, 0x64, 0x72, 0x65, 0x73, 0x73, 0x20, 0x26, 0x20, 0x6d, 0x61, 0x73, 0x6b, 0x29
        /*0010*/ 	.byte	0x20, 0x3d, 0x3d, 0x20, 0x30, 0x00
	.type		$str$28,@object
	.size		$str$28,($str$26 - $str$28)
$str$28:
        /*0016*/ 	.byte	0x2f, 0x74, 0x6d, 0x70, 0x2f, 0x63, 0x75, 0x74, 0x6c, 0x61, 0x73, 0x73, 0x5f, 0x73, 0x77, 0x65
        /*0026*/ 	.byte	0x65, 0x70, 0x5f, 0x73, 0x72, 0x63, 0x2f, 0x69, 0x6e, 0x63, 0x6c, 0x75, 0x64, 0x65, 0x2f, 0x63
        /*0036*/ 	.byte	0x75, 0x74, 0x65, 0x2f, 0x70, 0x6f, 0x69, 0x6e, 0x74, 0x65, 0x72, 0x5f, 0x66, 0x6c, 0x61, 0x67
        /*0046*/ 	.byte	0x67, 0x65, 0x64, 0x2e, 0x68, 0x70, 0x70, 0x00
	.type		$str$26,@object
	.size		$str$26,($str$25 - $str$26)
$str$26:
        /*004e*/ 	.byte	0x2f, 0x74, 0x6d, 0x70, 0x2f, 0x63, 0x75, 0x74, 0x6c, 0x61, 0x73, 0x73, 0x5f, 0x73, 0x77, 0x65
        /*005e*/ 	.byte	0x65, 0x70, 0x5f, 0x73, 0x72, 0x63, 0x2f, 0x69, 0x6e, 0x63, 0x6c, 0x75, 0x64, 0x65, 0x2f, 0x63
        /*006e*/ 	.byte	0x75, 0x74, 0x65, 0x2f, 0x61, 0x74, 0x6f, 0x6d, 0x2f, 0x63, 0x6f, 0x70, 0x79, 0x5f, 0x74, 0x72
        /*007e*/ 	.byte	0x61, 0x69, 0x74, 0x73, 0x5f, 0x73, 0x6d, 0x31, 0x30, 0x30, 0x2e, 0x68, 0x70, 0x70, 0x00
	.type		$str$25,@object
	.size		$str$25,(__unnamed_1 - $str$25)
$str$25:
        /*008d*/ 	.byte	0x28, 0x28, 0x75, 0x69, 0x6e, 0x74, 0x33, 0x32, 0x5f, 0x74, 0x28, 0x74, 0x68, 0x72, 0x65, 0x61
        /*009d*/ 	.byte	0x64, 0x49, 0x64, 0x78, 0x2e, 0x78, 0x29, 0x20, 0x2f, 0x20, 0x33, 0x32, 0x29, 0x20, 0x25, 0x20
        /*00ad*/ 	.byte	0x34, 0x29, 0x20, 0x3d, 0x3d, 0x20, 0x28, 0x28, 0x28, 0x74, 0x6d, 0x65, 0x6d, 0x5f, 0x61, 0x64
        /*00bd*/ 	.byte	0x64, 0x72, 0x20, 0x3e, 0x3e, 0x20, 0x31, 0x36, 0x29, 0x20, 0x2f, 0x20, 0x33, 0x32, 0x29, 0x20
        /*00cd*/ 	.byte	0x25, 0x20, 0x34, 0x29, 0x00
	.type		__unnamed_1,@object
	.size		__unnamed_1,(__unnamed_2 - __unnamed_1)
__unnamed_1:
        /*00d2*/ 	.byte	0x61, 0x75, 0x74, 0x6f, 0x20, 0x63, 0x75, 0x74, 0x65, 0x3a, 0x3a, 0x61, 0x73, 0x5f, 0x70, 0x6f
        /* <DEDUP_REMOVED lines=24> */
        /*0262*/ 	.byte	0x3a, 0x3a, 0x43, 0x3c, 0x34, 0x30, 0x39, 0x36, 0x3e, 0x3e, 0x3e, 0x3e, 0x5d, 0x00
	.type		__unnamed_2,@object
	.size		__unnamed_2,(.L_2 - __unnamed_2)
__unnamed_2:
        /* <DEDUP_REMOVED lines=40> */
        /*04f0*/ 	.byte	0x74, 0x65, 0x3a, 0x3a, 0x43, 0x3c, 0x30, 0x3e, 0x3e, 0x3e, 0x3e, 0x5d, 0x00
.L_2:


//--------------------- .nv.shared._ZN7cutlass13device_kernelINS_4gemm6kernel13GemmUniversalIN4cute5tupleIJiiiiEEENS1_10collective13CollectiveMmaINS1_35MainloopSm100TmaUmmaWarpSpecializedILi26ELi2ELi4ENS5_IJNS4_1CILi2EEESB_NSA_ILi1EEEEEEEENS5_IJNSA_ILi128EEESF_NSA_ILi64EEEEEENS_12float_e5m2_tENS5_IJlSC_lEEESI_SJ_NS4_8TiledMMAINS4_8MMA_AtomIJNS4_10MMA_TraitsINS4_25SM100_MMA_F8F6F4_2x1SM_SSEJSI_SI_fSF_SF_NS4_17integral_constantINS4_4UMMA5MajorELSQ_0EEESR_NSO_INSP_7ScaleInELSS_0EEEST_EEEEEENS4_6LayoutINS5_IJSC_SC_SC_EEENS5_IJNSA_ILi0EEESY_SY_EEEEENS5_IJNS4_10UnderscoreES11_S11_EEEEENS4_28SM100_TMA_2SM_LOAD_MULTICASTENS4_14ComposedLayoutINS4_7SwizzleILi2ELi4ELi3EEENS4_18smem_ptr_flag_bitsILi8EEENSW_INS5_IJNSA_ILi8EEESG_EEENS5_IJSG_SC_EEEEEEEvNS4_8identityENS4_18SM100_TMA_2SM_LOADES1E_vS1F_EENS_8epilogue10collective18CollectiveEpilogueINS1I_23Sm100TmaWarpSpecializedILi2ELi2ELi32ELb0ELb0EEEJNS5_IJSG_SF_SG_EEENS5_IJNSW_ISG_SC_EENSW_INS5_IJNSA_ILi32EEESB_EEENS5_IJSC_SG_EEEEEEEESI_SJ_SI_SJ_NS1I_6fusion15FusionCallbacksIS1M_NS1U_17LinearCombinationISI_fSI_fLNS_15FloatRoundStyleE2EEES1N_S1T_JEEENS4_5SM1004TMEM4LOAD26SM100_TMEM_LOAD_32dp32b32xENS4_13SM90_TMA_LOADENS15_INS16_ILi1ELi4ELi3EEES19_NSW_INS5_IJS1A_S1P_EEENS5_IJS1P_SC_EEEEEEENS4_39AutoVectorizingCopyWithAssumedAlignmentILi128EEENS4_14SM90_TMA_STOREES29_S2B_S2B_EEEvvEEEEvNT_6ParamsE --------------------------
	.section	.nv.shared._ZN7cutlass13device_kernelINS_4gemm6kernel13GemmUniversalIN4cute5tupleIJiiiiEEENS1_10collective13CollectiveMmaINS1_35MainloopSm100TmaUmmaWarpSpecializedILi26ELi2ELi4ENS5_IJNS4_1CILi2EEESB_NSA_ILi1EEEEEEEENS5_IJNSA_ILi128EEESF_NSA_ILi64EEEEEENS_12float_e5m2_tENS5_IJlSC_lEEESI_SJ_NS4_8TiledMMAINS4_8MMA_AtomIJNS4_10MMA_TraitsINS4_25SM100_MMA_F8F6F4_2x1SM_SSEJSI_SI_fSF_SF_NS4_17integral_constantINS4_4UMMA5MajorELSQ_0EEESR_NSO_INSP_7ScaleInELSS_0EEEST_EEEEEENS4_6LayoutINS5_IJSC_SC_SC_EEENS5_IJNSA_ILi0EEESY_SY_EEEEENS5_IJNS4_10UnderscoreES11_S11_EEEEENS4_28SM100_TMA_2SM_LOAD_MULTICASTENS4_14ComposedLayoutINS4_7SwizzleILi2ELi4ELi3EEENS4_18smem_ptr_flag_bitsILi8EEENSW_INS5_IJNSA_ILi8EEESG_EEENS5_IJSG_SC_EEEEEEEvNS4_8identityENS4_18SM100_TMA_2SM_LOADES1E_vS1F_EENS_8epilogue10collective18CollectiveEpilogueINS1I_23Sm100TmaWarpSpecializedILi2ELi2ELi32ELb0ELb0EEEJNS5_IJSG_SF_SG_EEENS5_IJNSW_ISG_SC_EENSW_INS5_IJNSA_ILi32EEESB_EEENS5_IJSC_SG_EEEEEEEESI_SJ_SI_SJ_NS1I_6fusion15FusionCallbacksIS1M_NS1U_17LinearCombinationISI_fSI_fLNS_15FloatRoundStyleE2EEES1N_S1T_JEEENS4_5SM1004TMEM4LOAD26SM100_TMEM_LOAD_32dp32b32xENS4_13SM90_TMA_LOADENS15_INS16_ILi1ELi4ELi3EEES19_NSW_INS5_IJS1A_S1P_EEENS5_IJS1P_SC_EEEEEEENS4_39AutoVectorizingCopyWithAssumedAlignmentILi128EEENS4_14SM90_TMA_STOREES29_S2B_S2B_EEEvvEEEEvNT_6ParamsE,"aw",@nobits
	.sectionflags	@""
	.align	16
	.zero		1024


//--------------------- .nv.shared.reserved.0     --------------------------
	.section	.nv.shared.reserved.0,"aw",@nobits
	.weak		__nv_reservedSMEM_offset_0_alias
	.size		__nv_reservedSMEM_offset_0_alias, 0, 64
	.other		__nv_reservedSMEM_offset_0_alias,@"STO_CUDA_RESERVED_SHARED STV_DEFAULT"
__nv_reservedSMEM_offset_0_alias:
	.zero		0
.nv.shared.reserved.0:
	.zero		64
	.weak		__nv_reservedSMEM_tcgen05_partition
	.type		__nv_reservedSMEM_tcgen05_partition,@object
	.size		__nv_reservedSMEM_tcgen05_partition,(.L_0 - __nv_reservedSMEM_tcgen05_partition)
__nv_reservedSMEM_tcgen05_partition:
	.zero		32
.L_0:


//--------------------- .nv.global                --------------------------
	.section	.nv.global,"aw",@nobits
.nv.global:
	.type		_ZN39_INTERNAL_b696bf28_4_k_cu_3c2e89b0_97854cute1_E,@object
	.size		_ZN39_INTERNAL_b696bf28_4_k_cu_3c2e89b0_97854cute1_E,(_ZN39_INTERNAL_b696bf28_4_k_cu_3c2e89b0_97854cuda3std3__45__cpo6cbeginE - _ZN39_INTERNAL_b696bf28_4_k_cu_3c2e89b0_97854cute1_E)
_ZN39_INTERNAL_b696bf28_4_k_cu_3c2e89b0_97854cute1_E:
	.zero		1
	.type		_ZN39_INTERNAL_b696bf28_4_k_cu_3c2e89b0_97854cuda3std3__45__cpo6cbeginE,@object
	.size		_ZN39_INTERNAL_b696bf28_4_k_cu_3c2e89b0_97854cuda3std3__45__cpo6cbeginE,(_ZN39_INTERNAL_b696bf28_4_k_cu_3c2e89b0_97854cuda3std3__48in_placeE - _ZN39_INTERNAL_b696bf28_4_k_cu_3c2e89b0_97854cuda3std3__45__cpo6cbeginE)
_ZN39_INTERNAL_b696bf28_4_k_cu_3c2e89b0_97854cuda3std3__45__cpo6cbeginE:
	.zero		1
	.type		_ZN39_INTERNAL_b696bf28_4_k_cu_3c2e89b0_97854cuda3std3__48in_placeE,@object
	.size		_ZN39_INTERNAL_b696bf28_4_k_cu_3c2e89b0_97854cuda3std3__48in_placeE,(_ZN39_INTERNAL_b696bf28_4_k_cu_3c2e89b0_97854cuda3std6ranges3__45__cpo9iter_moveE - _ZN39_INTERNAL_b696bf28_4_k_cu_3c2e89b0_97854cuda3std3__48in_placeE)
_ZN39_INTERNAL_b696bf28_4_k_cu_3c2e89b0_97854cuda3std3__48in_placeE:
	.zero		1
	.type		_ZN39_INTERNAL_b696bf28_4_k_cu_3c2e89b0_97854cuda3std6ranges3__45__cpo9iter_moveE,@object
	.size		_ZN39_INTERNAL_b696bf28_4_k_cu_3c2e89b0_97854cuda3std6ranges3__45__cpo9iter_moveE,(_ZN39_INTERNAL_b696bf28_4_k_cu_3c2e89b0_97854cuda3std3__45__cpo5beginE - _ZN39_INTERNAL_b696bf28_4_k_cu_3c2e89b0_97854cuda3std6ranges3__45__cpo9iter_moveE)
_ZN39_INTERNAL_b696bf28_4_k_cu_3c2e89b0_97854cuda3std6ranges3__45__cpo9iter_moveE:
	.zero		1
	.type		_ZN39_INTERNAL_b696bf28_4_k_cu_3c2e89b0_97854cuda3std3__45__cpo5beginE,@object
	.size		_ZN39_INTERNAL_b696bf28_4_k_cu_3c2e89b0_97854cuda3std3__45__cpo5beginE,(_ZN39_INTERNAL_b696bf28_4_k_cu_3c2e89b0_97854cuda3std3__441_GLOBAL__N__b696bf28_4_k_cu_3c2e89b0_97856ignoreE - _ZN39_INTERNAL_b696bf28_4_k_cu_3c2e89b0_97854cuda3std3__45__cpo5beginE)
_ZN39_INTERNAL_b696bf28_4_k_cu_3c2e89b0_97854cuda3std3__45__cpo5beginE:
	.zero		1
	.type		_ZN39_INTERNAL_b696bf28_4_k_cu_3c2e89b0_97854cuda3std3__441_GLOBAL__N__b696bf28_4_k_cu_3c2e89b0_97856ignoreE,@object
	.size		_ZN39_INTERNAL_b696bf28_4_k_cu_3c2e89b0_97854cuda3std3__441_GLOBAL__N__b696bf28_4_k_cu_3c2e89b0_97856ignoreE,(_ZN39_INTERNAL_b696bf28_4_k_cu_3c2e89b0_97854cute7productE - _ZN39_INTERNAL_b696bf28_4_k_cu_3c2e89b0_97854cuda3std3__441_GLOBAL__N__b696bf28_4_k_cu_3c2e89b0_97856ignoreE)
_ZN39_INTERNAL_b696bf28_4_k_cu_3c2e89b0_97854cuda3std3__441_GLOBAL__N__b696bf28_4_k_cu_3c2e89b0_97856ignoreE:
	.zero		1
	.type		_ZN39_INTERNAL_b696bf28_4_k_cu_3c2e89b0_97854cute7productE,@object
	.size		_ZN39_INTERNAL_b696bf28_4_k_cu_3c2e89b0_97854cute7productE,(_ZN39_INTERNAL_b696bf28_4_k_cu_3c2e89b0_97854cuda3std3__45__cpo3endE - _ZN39_INTERNAL_b696bf28_4_k_cu_3c2e89b0_97854cute7productE)
_ZN39_INTERNAL_b696bf28_4_k_cu_3c2e89b0_97854cute7productE:
	.zero		1
	.type		_ZN39_INTERNAL_b696bf28_4_k_cu_3c2e89b0_97854cuda3std3__45__cpo3endE,@object
	.size		_ZN39_INTERNAL_b696bf28_4_k_cu_3c2e89b0_97854cuda3std3__45__cpo3endE,(_ZN39_INTERNAL_b696bf28_4_k_cu_3c2e89b0_97854cuda3std3__419piecewise_constructE - _ZN39_INTERNAL_b696bf28_4_k_cu_3c2e89b0_97854cuda3std3__45__cpo3endE)
_ZN39_INTERNAL_b696bf28_4_k_cu_3c2e89b0_97854cuda3std3__45__cpo3endE:
	.zero		1
	.type		_ZN39_INTERNAL_b696bf28_4_k_cu_3c2e89b0_97854cuda3std3__419piecewise_constructE,@object
	.size		_ZN39_INTERNAL_b696bf28_4_k_cu_3c2e89b0_97854cuda3std3__419piecewise_constructE,(_ZN39_INTERNAL_b696bf28_4_k_cu_3c2e89b0_97854cuda3std3__45__cpo4cendE - _ZN39_INTERNAL_b696bf28_4_k_cu_3c2e89b0_97854cuda3std3__419piecewise_constructE)
_ZN39_INTERNAL_b696bf28_4_k_cu_3c2e89b0_97854cuda3std3__419piecewise_constructE:
	.zero		1
	.type		_ZN39_INTERNAL_b696bf28_4_k_cu_3c2e89b0_97854cuda3std3__45__cpo4cendE,@object
	.size		_ZN39_INTERNAL_b696bf28_4_k_cu_3c2e89b0_97854cuda3std3__45__cpo4cendE,(_ZN39_INTERNAL_b696bf28_4_k_cu_3c2e89b0_97854cuda3std6ranges3__45__cpo4swapE - _ZN39_INTERNAL_b696bf28_4_k_cu_3c2e89b0_97854cuda3std3__45__cpo4cendE)
_ZN39_INTERNAL_b696bf28_4_k_cu_3c2e89b0_97854cuda3std3__45__cpo4cendE:
	.zero		1
	.type		_ZN39_INTERNAL_b696bf28_4_k_cu_3c2e89b0_97854cuda3std6ranges3__45__cpo4swapE,@object
	.size		_ZN39_INTERNAL_b696bf28_4_k_cu_3c2e89b0_97854cuda3std6ranges3__45__cpo4swapE,(.L_10 - _ZN39_INTERNAL_b696bf28_4_k_cu_3c2e89b0_97854cuda3std6ranges3__45__cpo4swapE)
_ZN39_INTERNAL_b696bf28_4_k_cu_3c2e89b0_97854cuda3std6ranges3__45__cpo4swapE:
	.zero		1
.L_10:


//--------------------- .nv.constant0._ZN7cutlass13device_kernelINS_4gemm6kernel13GemmUniversalIN4cute5tupleIJiiiiEEENS1_10collective13CollectiveMmaINS1_35MainloopSm100TmaUmmaWarpSpecializedILi26ELi2ELi4ENS5_IJNS4_1CILi2EEESB_NSA_ILi1EEEEEEEENS5_IJNSA_ILi128EEESF_NSA_ILi64EEEEEENS_12float_e5m2_tENS5_IJlSC_lEEESI_SJ_NS4_8TiledMMAINS4_8MMA_AtomIJNS4_10MMA_TraitsINS4_25SM100_MMA_F8F6F4_2x1SM_SSEJSI_SI_fSF_SF_NS4_17integral_constantINS4_4UMMA5MajorELSQ_0EEESR_NSO_INSP_7ScaleInELSS_0EEEST_EEEEEENS4_6LayoutINS5_IJSC_SC_SC_EEENS5_IJNSA_ILi0EEESY_SY_EEEEENS5_IJNS4_10UnderscoreES11_S11_EEEEENS4_28SM100_TMA_2SM_LOAD_MULTICASTENS4_14ComposedLayoutINS4_7SwizzleILi2ELi4ELi3EEENS4_18smem_ptr_flag_bitsILi8EEENSW_INS5_IJNSA_ILi8EEESG_EEENS5_IJSG_SC_EEEEEEEvNS4_8identityENS4_18SM100_TMA_2SM_LOADES1E_vS1F_EENS_8epilogue10collective18CollectiveEpilogueINS1I_23Sm100TmaWarpSpecializedILi2ELi2ELi32ELb0ELb0EEEJNS5_IJSG_SF_SG_EEENS5_IJNSW_ISG_SC_EENSW_INS5_IJNSA_ILi32EEESB_EEENS5_IJSC_SG_EEEEEEEESI_SJ_SI_SJ_NS1I_6fusion15FusionCallbacksIS1M_NS1U_17LinearCombinationISI_fSI_fLNS_15FloatRoundStyleE2EEES1N_S1T_JEEENS4_5SM1004TMEM4LOAD26SM100_TMEM_LOAD_32dp32b32xENS4_13SM90_TMA_LOADENS15_INS16_ILi1ELi4ELi3EEES19_NSW_INS5_IJS1A_S1P_EEENS5_IJS1P_SC_EEEEEEENS4_39AutoVectorizingCopyWithAssumedAlignmentILi128EEENS4_14SM90_TMA_STOREES29_S2B_S2B_EEEvvEEEEvNT_6ParamsE --------------------------
	.section	.nv.constant0._ZN7cutlass13device_kernelINS_4gemm6kernel13GemmUniversalIN4cute5tupleIJiiiiEEENS1_10collective13CollectiveMmaINS1_35MainloopSm100TmaUmmaWarpSpecializedILi26ELi2ELi4ENS5_IJNS4_1CILi2EEESB_NSA_ILi1EEEEEEEENS5_IJNSA_ILi128EEESF_NSA_ILi64EEEEEENS_12float_e5m2_tENS5_IJlSC_lEEESI_SJ_NS4_8TiledMMAINS4_8MMA_AtomIJNS4_10MMA_TraitsINS4_25SM100_MMA_F8F6F4_2x1SM_SSEJSI_SI_fSF_SF_NS4_17integral_constantINS4_4UMMA5MajorELSQ_0EEESR_NSO_INSP_7ScaleInELSS_0EEEST_EEEEEENS4_6LayoutINS5_IJSC_SC_SC_EEENS5_IJNSA_ILi0EEESY_SY_EEEEENS5_IJNS4_10UnderscoreES11_S11_EEEEENS4_28SM100_TMA_2SM_LOAD_MULTICASTENS4_14ComposedLayoutINS4_7SwizzleILi2ELi4ELi3EEENS4_18smem_ptr_flag_bitsILi8EEENSW_INS5_IJNSA_ILi8EEESG_EEENS5_IJSG_SC_EEEEEEEvNS4_8identityENS4_18SM100_TMA_2SM_LOADES1E_vS1F_EENS_8epilogue10collective18CollectiveEpilogueINS1I_23Sm100TmaWarpSpecializedILi2ELi2ELi32ELb0ELb0EEEJNS5_IJSG_SF_SG_EEENS5_IJNSW_ISG_SC_EENSW_INS5_IJNSA_ILi32EEESB_EEENS5_IJSC_SG_EEEEEEEESI_SJ_SI_SJ_NS1I_6fusion15FusionCallbacksIS1M_NS1U_17LinearCombinationISI_fSI_fLNS_15FloatRoundStyleE2EEES1N_S1T_JEEENS4_5SM1004TMEM4LOAD26SM100_TMEM_LOAD_32dp32b32xENS4_13SM90_TMA_LOADENS15_INS16_ILi1ELi4ELi3EEES19_NSW_INS5_IJS1A_S1P_EEENS5_IJS1P_SC_EEEEEEENS4_39AutoVectorizingCopyWithAssumedAlignmentILi128EEENS4_14SM90_TMA_STOREES29_S2B_S2B_EEEvvEEEEvNT_6ParamsE,"a",@progbits
	.sectionflags	@""
	.align	4
.nv.constant0._ZN7cutlass13device_kernelINS_4gemm6kernel13GemmUniversalIN4cute5tupleIJiiiiEEENS1_10collective13CollectiveMmaINS1_35MainloopSm100TmaUmmaWarpSpecializedILi26ELi2ELi4ENS5_IJNS4_1CILi2EEESB_NSA_ILi1EEEEEEEENS5_IJNSA_ILi128EEESF_NSA_ILi64EEEEEENS_12float_e5m2_tENS5_IJlSC_lEEESI_SJ_NS4_8TiledMMAINS4_8MMA_AtomIJNS4_10MMA_TraitsINS4_25SM100_MMA_F8F6F4_2x1SM_SSEJSI_SI_fSF_SF_NS4_17integral_constantINS4_4UMMA5MajorELSQ_0EEESR_NSO_INSP_7ScaleInELSS_0EEEST_EEEEEENS4_6LayoutINS5_IJSC_SC_SC_EEENS5_IJNSA_ILi0EEESY_SY_EEEEENS5_IJNS4_10UnderscoreES11_S11_EEEEENS4_28SM100_TMA_2SM_LOAD_MULTICASTENS4_14ComposedLayoutINS4_7SwizzleILi2ELi4ELi3EEENS4_18smem_ptr_flag_bitsILi8EEENSW_INS5_IJNSA_ILi8EEESG_EEENS5_IJSG_SC_EEEEEEEvNS4_8identityENS4_18SM100_TMA_2SM_LOADES1E_vS1F_EENS_8epilogue10collective18CollectiveEpilogueINS1I_23Sm100TmaWarpSpecializedILi2ELi2ELi32ELb0ELb0EEEJNS5_IJSG_SF_SG_EEENS5_IJNSW_ISG_SC_EENSW_INS5_IJNSA_ILi32EEESB_EEENS5_IJSC_SG_EEEEEEEESI_SJ_SI_SJ_NS1I_6fusion15FusionCallbacksIS1M_NS1U_17LinearCombinationISI_fSI_fLNS_15FloatRoundStyleE2EEES1N_S1T_JEEENS4_5SM1004TMEM4LOAD26SM100_TMEM_LOAD_32dp32b32xENS4_13SM90_TMA_LOADENS15_INS16_ILi1ELi4ELi3EEES19_NSW_INS5_IJS1A_S1P_EEENS5_IJS1P_SC_EEEEEEENS4_39AutoVectorizingCopyWithAssumedAlignmentILi128EEENS4_14SM90_TMA_STOREES29_S2B_S2B_EEEvvEEEEvNT_6ParamsE:
	.zero		2944


//--------------------- SYMBOLS --------------------------

	.type		.nv.reservedSmem.offset0,@object
	.size		.nv.reservedSmem.offset0,0x4
	.type		.nv.reservedSmem.cap,@object
	.size		.nv.reservedSmem.cap,0x4
	.type		__assertfail,@function
